//
// Generated by NVIDIA NVVM Compiler
//
// Compiler Build ID: CL-36424714
// Cuda compilation tools, release 13.0, V13.0.88
// Based on NVVM 20.0.0
//

.version 9.0
.target sm_100
.address_size 64

	// .globl	_Z24inve_matrix_gauss_jordanPfS_i
// _ZZ26inve_matrix_gauss_jordan_2PfS_iE5sdata has been demoted

.visible .entry _Z24inve_matrix_gauss_jordanPfS_i(
	.param .u64 .ptr .align 1 _Z24inve_matrix_gauss_jordanPfS_i_param_0,
	.param .u64 .ptr .align 1 _Z24inve_matrix_gauss_jordanPfS_i_param_1,
	.param .u32 _Z24inve_matrix_gauss_jordanPfS_i_param_2
)
{
	.reg .pred 	%p<14>;
	.reg .b32 	%r<42>;
	.reg .b32 	%f<127>;
	.reg .b64 	%rd<53>;

	ld.param.u64 	%rd7, [_Z24inve_matrix_gauss_jordanPfS_i_param_0];
	ld.param.u64 	%rd8, [_Z24inve_matrix_gauss_jordanPfS_i_param_1];
	ld.param.u32 	%r18, [_Z24inve_matrix_gauss_jordanPfS_i_param_2];
	cvta.to.global.u64 	%rd1, %rd8;
	cvta.to.global.u64 	%rd2, %rd7;
	mov.u32 	%r19, %tid.x;
	mov.u32 	%r20, %ctaid.x;
	mov.u32 	%r21, %ntid.x;
	mad.lo.s32 	%r1, %r20, %r21, %r19;
	setp.ge.s32 	%p1, %r1, %r18;
	setp.lt.s32 	%p2, %r18, 1;
	or.pred  	%p3, %p1, %p2;
	@%p3 bra 	$L__BB0_15;
	mul.lo.s32 	%r2, %r18, %r1;
	and.b32  	%r3, %r18, 7;
	and.b32  	%r4, %r18, 2147483640;
	neg.s32 	%r5, %r4;
	mul.wide.u32 	%rd3, %r18, 4;
	mov.b32 	%r36, 0;
$L__BB0_2:
	mul.lo.s32 	%r7, %r36, %r18;
	add.s32 	%r23, %r7, %r36;
	mul.wide.u32 	%rd9, %r23, 4;
	add.s64 	%rd10, %rd2, %rd9;
	ld.global.f32 	%f2, [%rd10];
	add.s32 	%r24, %r7, %r1;
	mul.wide.s32 	%rd11, %r24, 4;
	add.s64 	%rd12, %rd2, %rd11;
	ld.global.f32 	%f3, [%rd12];
	div.rn.f32 	%f4, %f3, %f2;
	st.global.f32 	[%rd12], %f4;
	add.s64 	%rd13, %rd1, %rd11;
	ld.global.f32 	%f5, [%rd13];
	div.rn.f32 	%f6, %f5, %f2;
	st.global.f32 	[%rd13], %f6;
	bar.sync 	0;
	setp.eq.s32 	%p4, %r1, %r36;
	@%p4 bra 	$L__BB0_14;
	setp.lt.u32 	%p5, %r18, 8;
	add.s32 	%r26, %r36, %r2;
	mul.wide.s32 	%rd14, %r26, 4;
	add.s64 	%rd15, %rd2, %rd14;
	ld.global.f32 	%f1, [%rd15];
	mov.b32 	%r40, 0;
	@%p5 bra 	$L__BB0_6;
	cvt.u64.u32 	%rd16, %r36;
	mad.lo.s64 	%rd52, %rd3, %rd16, 16;
	mov.u32 	%r37, %r2;
	mov.u32 	%r38, %r5;
$L__BB0_5:
	.pragma "nounroll";
	mul.wide.s32 	%rd17, %r37, 4;
	add.s64 	%rd18, %rd2, %rd52;
	ld.global.f32 	%f7, [%rd18+-16];
	mul.f32 	%f8, %f1, %f7;
	add.s64 	%rd19, %rd2, %rd17;
	ld.global.f32 	%f9, [%rd19];
	sub.f32 	%f10, %f9, %f8;
	st.global.f32 	[%rd19], %f10;
	add.s64 	%rd20, %rd1, %rd52;
	ld.global.f32 	%f11, [%rd20+-16];
	mul.f32 	%f12, %f1, %f11;
	add.s64 	%rd21, %rd1, %rd17;
	ld.global.f32 	%f13, [%rd21];
	sub.f32 	%f14, %f13, %f12;
	st.global.f32 	[%rd21], %f14;
	ld.global.f32 	%f15, [%rd18+-12];
	mul.f32 	%f16, %f1, %f15;
	ld.global.f32 	%f17, [%rd19+4];
	sub.f32 	%f18, %f17, %f16;
	st.global.f32 	[%rd19+4], %f18;
	ld.global.f32 	%f19, [%rd20+-12];
	mul.f32 	%f20, %f1, %f19;
	ld.global.f32 	%f21, [%rd21+4];
	sub.f32 	%f22, %f21, %f20;
	st.global.f32 	[%rd21+4], %f22;
	ld.global.f32 	%f23, [%rd18+-8];
	mul.f32 	%f24, %f1, %f23;
	ld.global.f32 	%f25, [%rd19+8];
	sub.f32 	%f26, %f25, %f24;
	st.global.f32 	[%rd19+8], %f26;
	ld.global.f32 	%f27, [%rd20+-8];
	mul.f32 	%f28, %f1, %f27;
	ld.global.f32 	%f29, [%rd21+8];
	sub.f32 	%f30, %f29, %f28;
	st.global.f32 	[%rd21+8], %f30;
	ld.global.f32 	%f31, [%rd18+-4];
	mul.f32 	%f32, %f1, %f31;
	ld.global.f32 	%f33, [%rd19+12];
	sub.f32 	%f34, %f33, %f32;
	st.global.f32 	[%rd19+12], %f34;
	ld.global.f32 	%f35, [%rd20+-4];
	mul.f32 	%f36, %f1, %f35;
	ld.global.f32 	%f37, [%rd21+12];
	sub.f32 	%f38, %f37, %f36;
	st.global.f32 	[%rd21+12], %f38;
	ld.global.f32 	%f39, [%rd18];
	mul.f32 	%f40, %f1, %f39;
	ld.global.f32 	%f41, [%rd19+16];
	sub.f32 	%f42, %f41, %f40;
	st.global.f32 	[%rd19+16], %f42;
	ld.global.f32 	%f43, [%rd20];
	mul.f32 	%f44, %f1, %f43;
	ld.global.f32 	%f45, [%rd21+16];
	sub.f32 	%f46, %f45, %f44;
	st.global.f32 	[%rd21+16], %f46;
	ld.global.f32 	%f47, [%rd18+4];
	mul.f32 	%f48, %f1, %f47;
	ld.global.f32 	%f49, [%rd19+20];
	sub.f32 	%f50, %f49, %f48;
	st.global.f32 	[%rd19+20], %f50;
	ld.global.f32 	%f51, [%rd20+4];
	mul.f32 	%f52, %f1, %f51;
	ld.global.f32 	%f53, [%rd21+20];
	sub.f32 	%f54, %f53, %f52;
	st.global.f32 	[%rd21+20], %f54;
	ld.global.f32 	%f55, [%rd18+8];
	mul.f32 	%f56, %f1, %f55;
	ld.global.f32 	%f57, [%rd19+24];
	sub.f32 	%f58, %f57, %f56;
	st.global.f32 	[%rd19+24], %f58;
	ld.global.f32 	%f59, [%rd20+8];
	mul.f32 	%f60, %f1, %f59;
	ld.global.f32 	%f61, [%rd21+24];
	sub.f32 	%f62, %f61, %f60;
	st.global.f32 	[%rd21+24], %f62;
	ld.global.f32 	%f63, [%rd18+12];
	mul.f32 	%f64, %f1, %f63;
	ld.global.f32 	%f65, [%rd19+28];
	sub.f32 	%f66, %f65, %f64;
	st.global.f32 	[%rd19+28], %f66;
	ld.global.f32 	%f67, [%rd20+12];
	mul.f32 	%f68, %f1, %f67;
	ld.global.f32 	%f69, [%rd21+28];
	sub.f32 	%f70, %f69, %f68;
	st.global.f32 	[%rd21+28], %f70;
	add.s32 	%r38, %r38, 8;
	add.s64 	%rd52, %rd52, 32;
	add.s32 	%r37, %r37, 8;
	setp.ne.s32 	%p6, %r38, 0;
	mov.u32 	%r40, %r4;
	@%p6 bra 	$L__BB0_5;
$L__BB0_6:
	setp.eq.s32 	%p7, %r3, 0;
	@%p7 bra 	$L__BB0_14;
	add.s32 	%r27, %r3, -1;
	setp.lt.u32 	%p8, %r27, 3;
	@%p8 bra 	$L__BB0_9;
	add.s32 	%r28, %r40, %r7;
	mul.wide.u32 	%rd22, %r28, 4;
	add.s64 	%rd23, %rd2, %rd22;
	ld.global.f32 	%f71, [%rd23];
	mul.f32 	%f72, %f1, %f71;
	add.s32 	%r29, %r40, %r2;
	mul.wide.s32 	%rd24, %r29, 4;
	add.s64 	%rd25, %rd2, %rd24;
	ld.global.f32 	%f73, [%rd25];
	sub.f32 	%f74, %f73, %f72;
	st.global.f32 	[%rd25], %f74;
	add.s64 	%rd26, %rd1, %rd22;
	ld.global.f32 	%f75, [%rd26];
	mul.f32 	%f76, %f1, %f75;
	add.s64 	%rd27, %rd1, %rd24;
	ld.global.f32 	%f77, [%rd27];
	sub.f32 	%f78, %f77, %f76;
	st.global.f32 	[%rd27], %f78;
	cvt.u64.u32 	%rd28, %r7;
	cvt.u64.u32 	%rd29, %r40;
	add.s64 	%rd30, %rd29, %rd28;
	shl.b64 	%rd31, %rd30, 2;
	add.s64 	%rd32, %rd2, %rd31;
	ld.global.f32 	%f79, [%rd32+4];
	mul.f32 	%f80, %f1, %f79;
	ld.global.f32 	%f81, [%rd25+4];
	sub.f32 	%f82, %f81, %f80;
	st.global.f32 	[%rd25+4], %f82;
	add.s64 	%rd33, %rd1, %rd31;
	ld.global.f32 	%f83, [%rd33+4];
	mul.f32 	%f84, %f1, %f83;
	ld.global.f32 	%f85, [%rd27+4];
	sub.f32 	%f86, %f85, %f84;
	st.global.f32 	[%rd27+4], %f86;
	ld.global.f32 	%f87, [%rd32+8];
	mul.f32 	%f88, %f1, %f87;
	ld.global.f32 	%f89, [%rd25+8];
	sub.f32 	%f90, %f89, %f88;
	st.global.f32 	[%rd25+8], %f90;
	ld.global.f32 	%f91, [%rd33+8];
	mul.f32 	%f92, %f1, %f91;
	ld.global.f32 	%f93, [%rd27+8];
	sub.f32 	%f94, %f93, %f92;
	st.global.f32 	[%rd27+8], %f94;
	ld.global.f32 	%f95, [%rd32+12];
	mul.f32 	%f96, %f1, %f95;
	ld.global.f32 	%f97, [%rd25+12];
	sub.f32 	%f98, %f97, %f96;
	st.global.f32 	[%rd25+12], %f98;
	ld.global.f32 	%f99, [%rd33+12];
	mul.f32 	%f100, %f1, %f99;
	ld.global.f32 	%f101, [%rd27+12];
	sub.f32 	%f102, %f101, %f100;
	st.global.f32 	[%rd27+12], %f102;
	add.s32 	%r40, %r40, 4;
$L__BB0_9:
	and.b32  	%r30, %r18, 3;
	setp.eq.s32 	%p9, %r30, 0;
	@%p9 bra 	$L__BB0_14;
	setp.eq.s32 	%p10, %r30, 1;
	@%p10 bra 	$L__BB0_12;
	add.s32 	%r31, %r40, %r7;
	mul.wide.u32 	%rd34, %r31, 4;
	add.s64 	%rd35, %rd2, %rd34;
	ld.global.f32 	%f103, [%rd35];
	mul.f32 	%f104, %f1, %f103;
	add.s32 	%r32, %r40, %r2;
	mul.wide.s32 	%rd36, %r32, 4;
	add.s64 	%rd37, %rd2, %rd36;
	ld.global.f32 	%f105, [%rd37];
	sub.f32 	%f106, %f105, %f104;
	st.global.f32 	[%rd37], %f106;
	add.s64 	%rd38, %rd1, %rd34;
	ld.global.f32 	%f107, [%rd38];
	mul.f32 	%f108, %f1, %f107;
	add.s64 	%rd39, %rd1, %rd36;
	ld.global.f32 	%f109, [%rd39];
	sub.f32 	%f110, %f109, %f108;
	st.global.f32 	[%rd39], %f110;
	cvt.u64.u32 	%rd40, %r7;
	cvt.u64.u32 	%rd41, %r40;
	add.s64 	%rd42, %rd41, %rd40;
	shl.b64 	%rd43, %rd42, 2;
	add.s64 	%rd44, %rd2, %rd43;
	ld.global.f32 	%f111, [%rd44+4];
	mul.f32 	%f112, %f1, %f111;
	ld.global.f32 	%f113, [%rd37+4];
	sub.f32 	%f114, %f113, %f112;
	st.global.f32 	[%rd37+4], %f114;
	add.s64 	%rd45, %rd1, %rd43;
	ld.global.f32 	%f115, [%rd45+4];
	mul.f32 	%f116, %f1, %f115;
	ld.global.f32 	%f117, [%rd39+4];
	sub.f32 	%f118, %f117, %f116;
	st.global.f32 	[%rd39+4], %f118;
	add.s32 	%r40, %r40, 2;
$L__BB0_12:
	and.b32  	%r33, %r18, 1;
	setp.eq.b32 	%p11, %r33, 1;
	not.pred 	%p12, %p11;
	@%p12 bra 	$L__BB0_14;
	add.s32 	%r34, %r40, %r7;
	mul.wide.u32 	%rd46, %r34, 4;
	add.s64 	%rd47, %rd2, %rd46;
	ld.global.f32 	%f119, [%rd47];
	mul.f32 	%f120, %f1, %f119;
	add.s32 	%r35, %r40, %r2;
	mul.wide.s32 	%rd48, %r35, 4;
	add.s64 	%rd49, %rd2, %rd48;
	ld.global.f32 	%f121, [%rd49];
	sub.f32 	%f122, %f121, %f120;
	st.global.f32 	[%rd49], %f122;
	add.s64 	%rd50, %rd1, %rd46;
	ld.global.f32 	%f123, [%rd50];
	mul.f32 	%f124, %f1, %f123;
	add.s64 	%rd51, %rd1, %rd48;
	ld.global.f32 	%f125, [%rd51];
	sub.f32 	%f126, %f125, %f124;
	st.global.f32 	[%rd51], %f126;
$L__BB0_14:
	bar.sync 	0;
	add.s32 	%r36, %r36, 1;
	setp.ne.s32 	%p13, %r36, %r18;
	@%p13 bra 	$L__BB0_2;
$L__BB0_15:
	ret;

}
	// .globl	_Z26inve_matrix_gauss_jordan_2PfS_i
.visible .entry _Z26inve_matrix_gauss_jordan_2PfS_i(
	.param .u64 .ptr .align 1 _Z26inve_matrix_gauss_jordan_2PfS_i_param_0,
	.param .u64 .ptr .align 1 _Z26inve_matrix_gauss_jordan_2PfS_i_param_1,
	.param .u32 _Z26inve_matrix_gauss_jordan_2PfS_i_param_2
)
{
	.reg .pred 	%p<11>;
	.reg .b32 	%r<88>;
	.reg .b32 	%f<43>;
	.reg .b64 	%rd<9>;
	// demoted variable
	.shared .align 4 .b8 _ZZ26inve_matrix_gauss_jordan_2PfS_iE5sdata[2024];
	ld.param.u64 	%rd2, [_Z26inve_matrix_gauss_jordan_2PfS_i_param_0];
	ld.param.u64 	%rd1, [_Z26inve_matrix_gauss_jordan_2PfS_i_param_1];
	ld.param.u32 	%r48, [_Z26inve_matrix_gauss_jordan_2PfS_i_param_2];
	cvta.to.global.u64 	%rd3, %rd2;
	mov.u32 	%r1, %tid.x;
	mov.u32 	%r2, %tid.y;
	add.s32 	%r3, %r48, 1;
	mad.lo.s32 	%r4, %r2, %r48, %r2;
	add.s32 	%r5, %r4, %r1;
	mul.wide.s32 	%rd4, %r5, 4;
	add.s64 	%rd5, %rd3, %rd4;
	ld.global.f32 	%f1, [%rd5];
	shl.b32 	%r49, %r5, 2;
	mov.u32 	%r79, _ZZ26inve_matrix_gauss_jordan_2PfS_iE5sdata;
	add.s32 	%r6, %r79, %r49;
	st.shared.f32 	[%r6], %f1;
	setp.eq.s32 	%p1, %r48, 0;
	@%p1 bra 	$L__BB1_17;
	and.b32  	%r7, %r48, 3;
	setp.lt.u32 	%p2, %r48, 4;
	mov.b32 	%r82, 0;
	@%p2 bra 	$L__BB1_12;
	and.b32  	%r82, %r48, -4;
	neg.s32 	%r80, %r2;
	shl.b32 	%r10, %r48, 2;
	shl.b32 	%r54, %r48, 4;
	add.s32 	%r11, %r54, 32;
	shl.b32 	%r12, %r48, 3;
	mul.lo.s32 	%r13, %r48, 12;
	shl.b32 	%r55, %r1, 2;
	add.s32 	%r56, %r55, %r79;
	add.s32 	%r78, %r56, 8;
	add.s32 	%r15, %r54, 16;
	shl.b32 	%r57, %r4, 2;
	add.s32 	%r58, %r57, %r79;
	add.s32 	%r77, %r58, 8;
	mov.b32 	%r81, 0;
$L__BB1_3:
	bar.sync 	0;
	ld.shared.f32 	%f2, [%r78+-8];
	ld.shared.f32 	%f3, [%r79];
	div.rn.f32 	%f4, %f2, %f3;
	st.shared.f32 	[%r78+-8], %f4;
	bar.sync 	0;
	setp.eq.s32 	%p3, %r80, 0;
	@%p3 bra 	$L__BB1_5;
	ld.shared.f32 	%f5, [%r77+-8];
	ld.shared.f32 	%f6, [%r78+-8];
	mul.f32 	%f7, %f5, %f6;
	ld.shared.f32 	%f8, [%r6];
	sub.f32 	%f9, %f8, %f7;
	st.shared.f32 	[%r6], %f9;
$L__BB1_5:
	add.s32 	%r59, %r81, 1;
	bar.sync 	0;
	add.s32 	%r22, %r78, %r10;
	ld.shared.f32 	%f10, [%r22+-4];
	add.s32 	%r60, %r79, %r10;
	ld.shared.f32 	%f11, [%r60+8];
	div.rn.f32 	%f12, %f10, %f11;
	st.shared.f32 	[%r22+-4], %f12;
	bar.sync 	0;
	setp.eq.s32 	%p4, %r2, %r59;
	@%p4 bra 	$L__BB1_7;
	ld.shared.f32 	%f13, [%r77+-4];
	ld.shared.f32 	%f14, [%r22+-4];
	mul.f32 	%f15, %f13, %f14;
	ld.shared.f32 	%f16, [%r6];
	sub.f32 	%f17, %f16, %f15;
	st.shared.f32 	[%r6], %f17;
$L__BB1_7:
	add.s32 	%r61, %r81, 2;
	bar.sync 	0;
	add.s32 	%r23, %r78, %r12;
	ld.shared.f32 	%f18, [%r23];
	add.s32 	%r62, %r79, %r12;
	ld.shared.f32 	%f19, [%r62+16];
	div.rn.f32 	%f20, %f18, %f19;
	st.shared.f32 	[%r23], %f20;
	bar.sync 	0;
	setp.eq.s32 	%p5, %r2, %r61;
	@%p5 bra 	$L__BB1_9;
	ld.shared.f32 	%f21, [%r77];
	ld.shared.f32 	%f22, [%r23];
	mul.f32 	%f23, %f21, %f22;
	ld.shared.f32 	%f24, [%r6];
	sub.f32 	%f25, %f24, %f23;
	st.shared.f32 	[%r6], %f25;
$L__BB1_9:
	add.s32 	%r63, %r81, 3;
	bar.sync 	0;
	add.s32 	%r24, %r78, %r13;
	ld.shared.f32 	%f26, [%r24+4];
	add.s32 	%r64, %r79, %r13;
	ld.shared.f32 	%f27, [%r64+24];
	div.rn.f32 	%f28, %f26, %f27;
	st.shared.f32 	[%r24+4], %f28;
	bar.sync 	0;
	setp.eq.s32 	%p6, %r2, %r63;
	@%p6 bra 	$L__BB1_11;
	ld.shared.f32 	%f29, [%r77+4];
	ld.shared.f32 	%f30, [%r24+4];
	mul.f32 	%f31, %f29, %f30;
	ld.shared.f32 	%f32, [%r6];
	sub.f32 	%f33, %f32, %f31;
	st.shared.f32 	[%r6], %f33;
$L__BB1_11:
	add.s32 	%r81, %r81, 4;
	add.s32 	%r80, %r80, 4;
	add.s32 	%r79, %r79, %r11;
	add.s32 	%r78, %r78, %r15;
	add.s32 	%r77, %r77, 16;
	setp.ne.s32 	%p7, %r81, %r82;
	@%p7 bra 	$L__BB1_3;
$L__BB1_12:
	setp.eq.s32 	%p8, %r7, 0;
	@%p8 bra 	$L__BB1_17;
	shl.b32 	%r65, %r4, 2;
	shl.b32 	%r66, %r82, 2;
	add.s32 	%r67, %r65, %r66;
	mov.u32 	%r68, _ZZ26inve_matrix_gauss_jordan_2PfS_iE5sdata;
	add.s32 	%r87, %r68, %r67;
	sub.s32 	%r86, %r82, %r2;
	add.s32 	%r69, %r48, 2;
	mul.lo.s32 	%r70, %r82, %r69;
	shl.b32 	%r71, %r70, 2;
	add.s32 	%r85, %r68, %r71;
	shl.b32 	%r72, %r48, 2;
	add.s32 	%r34, %r72, 8;
	mul.lo.s32 	%r73, %r82, %r3;
	shl.b32 	%r74, %r73, 2;
	shl.b32 	%r75, %r1, 2;
	add.s32 	%r76, %r74, %r75;
	add.s32 	%r84, %r68, %r76;
	add.s32 	%r36, %r72, 4;
	neg.s32 	%r83, %r7;
$L__BB1_14:
	.pragma "nounroll";
	bar.sync 	0;
	ld.shared.f32 	%f34, [%r84];
	ld.shared.f32 	%f35, [%r85];
	div.rn.f32 	%f36, %f34, %f35;
	st.shared.f32 	[%r84], %f36;
	bar.sync 	0;
	setp.eq.s32 	%p9, %r86, 0;
	@%p9 bra 	$L__BB1_16;
	ld.shared.f32 	%f37, [%r87];
	ld.shared.f32 	%f38, [%r84];
	mul.f32 	%f39, %f37, %f38;
	ld.shared.f32 	%f40, [%r6];
	sub.f32 	%f41, %f40, %f39;
	st.shared.f32 	[%r6], %f41;
$L__BB1_16:
	add.s32 	%r87, %r87, 4;
	add.s32 	%r86, %r86, 1;
	add.s32 	%r85, %r85, %r34;
	add.s32 	%r84, %r84, %r36;
	add.s32 	%r83, %r83, 1;
	setp.ne.s32 	%p10, %r83, 0;
	@%p10 bra 	$L__BB1_14;
$L__BB1_17:
	cvta.to.global.u64 	%rd6, %rd1;
	ld.shared.f32 	%f42, [%r6];
	add.s64 	%rd8, %rd6, %rd4;
	st.global.f32 	[%rd8], %f42;
	ret;

}


// ===== COMPILED SASS (sm_100) =====

	.target	sm_100

	.elftype	@"ET_EXEC"


//--------------------- .note.nv.tkinfo           --------------------------
	.section	.note.nv.tkinfo,"",@"SHT_NOTE"
	.sectionflags	@"SHF_NOTE_NV_TKINFO"
	.tkinfo
        /*0018*/ 	.word	0x00000002
        /*0030*/ 	.string	""
        /*0030*/ 	.string	"ptxas"
        /*0030*/ 	.string	"Cuda compilation tools, release 13.0, V13.0.88"
        /*0030*/ 	.string	"Build cuda_13.0.r13.0/compiler.36424714_0"
        /*0030*/ 	.string	"-arch sm_100 -m 64 "



//--------------------- .note.nv.cuinfo           --------------------------
	.section	.note.nv.cuinfo,"",@"SHT_NOTE"
	.sectionflags	@"SHF_NOTE_NV_CUINFO"
        /*0018*/ 	.short	0x0002
        /*001a*/ 	.short	0x0064
        /*001c*/ 	.short	0x0082
	.zero		2


//--------------------- .nv.info                  --------------------------
	.section	.nv.info,"",@"SHT_CUDA_INFO"
	.align	4


	//----- nvinfo : EIATTR_REGCOUNT
	.align		4
        /*0000*/ 	.byte	0x04, 0x2f
        /*0002*/ 	.short	(.L_1 - .L_0)
	.align		4
.L_0:
        /*0004*/ 	.word	index@(_Z24inve_matrix_gauss_jordanPfS_i)
        /*0008*/ 	.word	0x00000020


	//----- nvinfo : EIATTR_FRAME_SIZE
	.align		4
.L_1:
        /*000c*/ 	.byte	0x04, 0x11
        /*000e*/ 	.short	(.L_3 - .L_2)
	.align		4
.L_2:
        /*0010*/ 	.word	index@($__internal_1_$__cuda_sm3x_div_rn_noftz_f32_slowpath)
        /*0014*/ 	.word	0x00000000


	//----- nvinfo : EIATTR_FRAME_SIZE
	.align		4
.L_3:
        /*0018*/ 	.byte	0x04, 0x11
        /*001a*/ 	.short	(.L_5 - .L_4)
	.align		4
.L_4:
        /*001c*/ 	.word	index@(_Z24inve_matrix_gauss_jordanPfS_i)
        /*0020*/ 	.word	0x00000000


	//----- nvinfo : EIATTR_REGCOUNT
	.align		4
.L_5:
        /*0024*/ 	.byte	0x04, 0x2f
        /*0026*/ 	.short	(.L_7 - .L_6)
	.align		4
.L_6:
        /*0028*/ 	.word	index@(_Z26inve_matrix_gauss_jordan_2PfS_i)
        /*002c*/ 	.word	0x00000019


	//----- nvinfo : EIATTR_FRAME_SIZE
	.align		4
.L_7:
        /*0030*/ 	.byte	0x04, 0x11
        /*0032*/ 	.short	(.L_9 - .L_8)
	.align		4
.L_8:
        /*0034*/ 	.word	index@($__internal_0_$__cuda_sm3x_div_rn_noftz_f32_slowpath)
        /*0038*/ 	.word	0x00000000


	//----- nvinfo : EIATTR_FRAME_SIZE
	.align		4
.L_9:
        /*003c*/ 	.byte	0x04, 0x11
        /*003e*/ 	.short	(.L_11 - .L_10)
	.align		4
.L_10:
        /*0040*/ 	.word	index@(_Z26inve_matrix_gauss_jordan_2PfS_i)
        /*0044*/ 	.word	0x00000000


	//----- nvinfo : EIATTR_MIN_STACK_SIZE
	.align		4
.L_11:
        /*0048*/ 	.byte	0x04, 0x12
        /*004a*/ 	.short	(.L_13 - .L_12)
	.align		4
.L_12:
        /*004c*/ 	.word	index@(_Z26inve_matrix_gauss_jordan_2PfS_i)
        /*0050*/ 	.word	0x00000000


	//----- nvinfo : EIATTR_MIN_STACK_SIZE
	.align		4
.L_13:
        /*0054*/ 	.byte	0x04, 0x12
        /*0056*/ 	.short	(.L_15 - .L_14)
	.align		4
.L_14:
        /*0058*/ 	.word	index@(_Z24inve_matrix_gauss_jordanPfS_i)
        /*005c*/ 	.word	0x00000000
.L_15:


//--------------------- .nv.compat                --------------------------
	.section	.nv.compat,"",@"SHT_CUDA_COMPAT_INFO"
	.align	4
        /*0000*/ 	.byte	0x02, 0x09, 0x00, 0x00, 0x02, 0x02, 0x01, 0x00, 0x02, 0x05, 0x05, 0x00, 0x03, 0x07, 0x01, 0x01
        /*0010*/ 	.byte	0x02, 0x03, 0x00, 0x00, 0x02, 0x06, 0x01, 0x00, 0x04, 0x0b, 0x08, 0x00, 0x01, 0x00, 0x00, 0x00
        /*0020*/ 	.byte	0x00, 0x00, 0x00, 0x00


//--------------------- .nv.info._Z26inve_matrix_gauss_jordan_2PfS_i --------------------------
	.section	.nv.info._Z26inve_matrix_gauss_jordan_2PfS_i,"",@"SHT_CUDA_INFO"
	.sectionflags	@""
	.align	4


	//----- nvinfo : EIATTR_CUDA_API_VERSION
	.align		4
        /*0000*/ 	.byte	0x04, 0x37
        /*0002*/ 	.short	(.L_17 - .L_16)
.L_16:
        /*0004*/ 	.word	0x00000082


	//----- nvinfo : EIATTR_KPARAM_INFO
	.align		4
.L_17:
        /*0008*/ 	.byte	0x04, 0x17
        /*000a*/ 	.short	(.L_19 - .L_18)
.L_18:
        /*000c*/ 	.word	0x00000000
        /*0010*/ 	.short	0x0002
        /*0012*/ 	.short	0x0010
        /*0014*/ 	.byte	0x00, 0xf0, 0x11, 0x00


	//----- nvinfo : EIATTR_KPARAM_INFO
	.align		4
.L_19:
        /*0018*/ 	.byte	0x04, 0x17
        /*001a*/ 	.short	(.L_21 - .L_20)
.L_20:
        /*001c*/ 	.word	0x00000000
        /*0020*/ 	.short	0x0001
        /*0022*/ 	.short	0x0008
        /*0024*/ 	.byte	0x00, 0xf5, 0x21, 0x00


	//----- nvinfo : EIATTR_KPARAM_INFO
	.align		4
.L_21:
        /*0028*/ 	.byte	0x04, 0x17
        /*002a*/ 	.short	(.L_23 - .L_22)
.L_22:
        /*002c*/ 	.word	0x00000000
        /*0030*/ 	.short	0x0000
        /*0032*/ 	.short	0x0000
        /*0034*/ 	.byte	0x00, 0xf5, 0x21, 0x00


	//----- nvinfo : EIATTR_SPARSE_MMA_MASK
	.align		4
.L_23:
        /*0038*/ 	.byte	0x03, 0x50
        /*003a*/ 	.short	0x0000


	//----- nvinfo : EIATTR_MAXREG_COUNT
	.align		4
        /*003c*/ 	.byte	0x03, 0x1b
        /*003e*/ 	.short	0x00ff


	//----- nvinfo : EIATTR_NUM_BARRIERS
	.align		4
        /*0040*/ 	.byte	0x02, 0x4c
        /*0042*/ 	.byte	0x01
	.zero		1


	//----- nvinfo : EIATTR_MERCURY_ISA_VERSION
	.align		4
        /*0044*/ 	.byte	0x03, 0x5f
        /*0046*/ 	.short	0x0101


	//----- nvinfo : EIATTR_VRC_CTA_INIT_COUNT
	.align		4
        /*0048*/ 	.byte	0x02, 0x4a
	.zero		1
	.zero		1


	//----- nvinfo : EIATTR_EXIT_INSTR_OFFSETS
	.align		4
        /*004c*/ 	.byte	0x04, 0x1c
        /*004e*/ 	.short	(.L_25 - .L_24)


	//   ....[0]....
.L_24:
        /*0050*/ 	.word	0x00000c60


	//----- nvinfo : EIATTR_CRS_STACK_SIZE
	.align		4
.L_25:
        /*0054*/ 	.byte	0x04, 0x1e
        /*0056*/ 	.short	(.L_27 - .L_26)
.L_26:
        /*0058*/ 	.word	0x00000000


	//----- nvinfo : EIATTR_CBANK_PARAM_SIZE
	.align		4
.L_27:
        /*005c*/ 	.byte	0x03, 0x19
        /*005e*/ 	.short	0x0014


	//----- nvinfo : EIATTR_PARAM_CBANK
	.align		4
        /*0060*/ 	.byte	0x04, 0x0a
        /*0062*/ 	.short	(.L_29 - .L_28)
	.align		4
.L_28:
        /*0064*/ 	.word	index@(.nv.constant0._Z26inve_matrix_gauss_jordan_2PfS_i)
        /*0068*/ 	.short	0x0380
        /*006a*/ 	.short	0x0014


	//----- nvinfo : EIATTR_SW_WAR
	.align		4
.L_29:
        /*006c*/ 	.byte	0x04, 0x36
        /*006e*/ 	.short	(.L_31 - .L_30)
.L_30:
        /*0070*/ 	.word	0x00000008
.L_31:


//--------------------- .nv.info._Z24inve_matrix_gauss_jordanPfS_i --------------------------
	.section	.nv.info._Z24inve_matrix_gauss_jordanPfS_i,"",@"SHT_CUDA_INFO"
	.sectionflags	@""
	.align	4


	//----- nvinfo : EIATTR_CUDA_API_VERSION
	.align		4
        /*0000*/ 	.byte	0x04, 0x37
        /*0002*/ 	.short	(.L_33 - .L_32)
.L_32:
        /*0004*/ 	.word	0x00000082


	//----- nvinfo : EIATTR_KPARAM_INFO
	.align		4
.L_33:
        /*0008*/ 	.byte	0x04, 0x17
        /*000a*/ 	.short	(.L_35 - .L_34)
.L_34:
        /*000c*/ 	.word	0x00000000
        /*0010*/ 	.short	0x0002
        /*0012*/ 	.short	0x0010
        /*0014*/ 	.byte	0x00, 0xf0, 0x11, 0x00


	//----- nvinfo : EIATTR_KPARAM_INFO
	.align		4
.L_35:
        /*0018*/ 	.byte	0x04, 0x17
        /*001a*/ 	.short	(.L_37 - .L_36)
.L_36:
        /*001c*/ 	.word	0x00000000
        /*0020*/ 	.short	0x0001
        /*0022*/ 	.short	0x0008
        /*0024*/ 	.byte	0x00, 0xf5, 0x21, 0x00


	//----- nvinfo : EIATTR_KPARAM_INFO
	.align		4
.L_37:
        /*0028*/ 	.byte	0x04, 0x17
        /*002a*/ 	.short	(.L_39 - .L_38)
.L_38:
        /*002c*/ 	.word	0x00000000
        /*0030*/ 	.short	0x0000
        /*0032*/ 	.short	0x0000
        /*0034*/ 	.byte	0x00, 0xf5, 0x21, 0x00


	//----- nvinfo : EIATTR_SPARSE_MMA_MASK
	.align		4
.L_39:
        /*0038*/ 	.byte	0x03, 0x50
        /*003a*/ 	.short	0x0000


	//----- nvinfo : EIATTR_MAXREG_COUNT
	.align		4
        /*003c*/ 	.byte	0x03, 0x1b
        /*003e*/ 	.short	0x00ff


	//----- nvinfo : EIATTR_NUM_BARRIERS
	.align		4
        /*0040*/ 	.byte	0x02, 0x4c
        /*0042*/ 	.byte	0x01
	.zero		1


	//----- nvinfo : EIATTR_MERCURY_ISA_VERSION
	.align		4
        /*0044*/ 	.byte	0x03, 0x5f
        /*0046*/ 	.short	0x0101


	//----- nvinfo : EIATTR_VRC_CTA_INIT_COUNT
	.align		4
        /*0048*/ 	.byte	0x02, 0x4a
	.zero		1
	.zero		1


	//----- nvinfo : EIATTR_EXIT_INSTR_OFFSETS
	.align		4
        /*004c*/ 	.byte	0x04, 0x1c
        /*004e*/ 	.short	(.L_41 - .L_40)


	//   ....[0]....
.L_40:
        /*0050*/ 	.word	0x00000080


	//   ....[1]....
        /*0054*/ 	.word	0x000010e0


	//----- nvinfo : EIATTR_CRS_STACK_SIZE
	.align		4
.L_41:
        /*0058*/ 	.byte	0x04, 0x1e
        /*005a*/ 	.short	(.L_43 - .L_42)
.L_42:
        /*005c*/ 	.word	0x00000000


	//----- nvinfo : EIATTR_CBANK_PARAM_SIZE
	.align		4
.L_43:
        /*0060*/ 	.byte	0x03, 0x19
        /*0062*/ 	.short	0x0014


	//----- nvinfo : EIATTR_PARAM_CBANK
	.align		4
        /*0064*/ 	.byte	0x04, 0x0a
        /*0066*/ 	.short	(.L_45 - .L_44)
	.align		4
.L_44:
        /*0068*/ 	.word	index@(.nv.constant0._Z24inve_matrix_gauss_jordanPfS_i)
        /*006c*/ 	.short	0x0380
        /*006e*/ 	.short	0x0014


	//----- nvinfo : EIATTR_SW_WAR
	.align		4
.L_45:
        /*0070*/ 	.byte	0x04, 0x36
        /*0072*/ 	.short	(.L_47 - .L_46)
.L_46:
        /*0074*/ 	.word	0x00000008
.L_47:


//--------------------- .nv.callgraph             --------------------------
	.section	.nv.callgraph,"",@"SHT_CUDA_CALLGRAPH"
	.align	4
	.sectionentsize	8
	.align		4
        /*0000*/ 	.word	0x00000000
	.align		4
        /*0004*/ 	.word	0xffffffff
	.align		4
        /*0008*/ 	.word	0x00000000
	.align		4
        /*000c*/ 	.word	0xfffffffe
	.align		4
        /*0010*/ 	.word	0x00000000
	.align		4
        /*0014*/ 	.word	0xfffffffd
	.align		4
        /*0018*/ 	.word	0x00000000
	.align		4
        /*001c*/ 	.word	0xfffffffc


//--------------------- .text._Z26inve_matrix_gauss_jordan_2PfS_i --------------------------
	.section	.text._Z26inve_matrix_gauss_jordan_2PfS_i,"ax",@progbits
	.align	128
        .global         _Z26inve_matrix_gauss_jordan_2PfS_i
        .type           _Z26inve_matrix_gauss_jordan_2PfS_i,@function
        .size           _Z26inve_matrix_gauss_jordan_2PfS_i,(.L_x_49 - _Z26inve_matrix_gauss_jordan_2PfS_i)
        .other          _Z26inve_matrix_gauss_jordan_2PfS_i,@"STO_CUDA_ENTRY STV_DEFAULT"
_Z26inve_matrix_gauss_jordan_2PfS_i:
.text._Z26inve_matrix_gauss_jordan_2PfS_i:
[----:B------:R-:W-:Y:S01]  /*0000*/  LDC R1, c[0x0][0x37c] ;  /* 0x0000df00ff017b82 */ /* 0x000fe20000000800 */
[----:B------:R-:W0:Y:S01]  /*0010*/  S2R R5, SR_TID.Y ;  /* 0x0000000000057919 */ /* 0x000e220000002200 */
[----:B------:R-:W0:Y:S06]  /*0020*/  LDCU UR6, c[0x0][0x390] ;  /* 0x00007200ff0677ac */ /* 0x000e2c0008000800 */
[----:B------:R-:W1:Y:S01]  /*0030*/  LDC.64 R6, c[0x0][0x380] ;  /* 0x0000e000ff067b82 */ /* 0x000e620000000a00 */
[----:B------:R-:W2:Y:S01]  /*0040*/  S2R R13, SR_TID.X ;  /* 0x00000000000d7919 */ /* 0x000ea20000002100 */
[----:B------:R-:W3:Y:S01]  /*0050*/  LDCU.64 UR10, c[0x0][0x358] ;  /* 0x00006b00ff0a77ac */ /* 0x000ee20008000a00 */
[----:B0-----:R-:W-:-:S04]  /*0060*/  IMAD R14, R5, UR6, R5 ;  /* 0x00000006050e7c24 */ /* 0x001fc8000f8e0205 */
[----:B--2---:R-:W-:-:S04]  /*0070*/  IMAD.IADD R4, R14, 0x1, R13 ;  /* 0x000000010e047824 */ /* 0x004fc800078e020d */
[----:B-1----:R-:W-:-:S06]  /*0080*/  IMAD.WIDE R6, R4, 0x4, R6 ;  /* 0x0000000404067825 */ /* 0x002fcc00078e0206 */
[----:B---3--:R-:W2:Y:S01]  /*0090*/  LDG.E R7, desc[UR10][R6.64] ;  /* 0x0000000a06077981 */ /* 0x008ea2000c1e1900 */
[----:B------:R-:W0:Y:S01]  /*00a0*/  S2UR UR5, SR_CgaCtaId ;  /* 0x00000000000579c3 */ /* 0x000e220000008800 */
[----:B------:R-:W-:Y:S01]  /*00b0*/  UMOV UR4, 0x400 ;  /* 0x0000040000047882 */ /* 0x000fe20000000000 */
[----:B------:R-:W-:Y:S02]  /*00c0*/  UISETP.NE.AND UP0, UPT, UR6, URZ, UPT ;  /* 0x000000ff0600728c */ /* 0x000fe4000bf05270 */
[----:B0-----:R-:W-:-:S06]  /*00d0*/  ULEA UR5, UR5, UR4, 0x18 ;  /* 0x0000000405057291 */ /* 0x001fcc000f8ec0ff */
[----:B------:R-:W-:-:S05]  /*00e0*/  LEA R2, R4, UR5, 0x2 ;  /* 0x0000000504027c11 */ /* 0x000fca000f8e10ff */
[----:B--2---:R0:W-:Y:S01]  /*00f0*/  STS [R2], R7 ;  /* 0x0000000702007388 */ /* 0x0041e20000000800 */
[----:B------:R-:W-:Y:S05]  /*0100*/  BRA.U !UP0, `(.L_x_0) ;  /* 0x0000000908c47547 */ /* 0x000fea000b800000 */
[----:B------:R-:W-:Y:S02]  /*0110*/  UISETP.GE.U32.AND UP0, UPT, UR6, 0x4, UPT ;  /* 0x000000040600788c */ /* 0x000fe4000bf06070 */
[----:B------:R-:W-:Y:S01]  /*0120*/  ULOP3.LUT UR7, UR6, 0x3, URZ, 0xc0, !UPT ;  /* 0x0000000306077892 */ /* 0x000fe2000f8ec0ff */
[----:B------:R-:W-:-:S06]  /*0130*/  UMOV UR4, URZ ;  /* 0x000000ff00047c82 */ /* 0x000fcc0008000000 */
[----:B------:R-:W-:Y:S05]  /*0140*/  BRA.U !UP0, `(.L_x_1) ;  /* 0x0000000508f07547 */ /* 0x000fea000b800000 */
[----:B------:R-:W1:Y:S01]  /*0150*/  LDC R12, c[0x0][0x390] ;  /* 0x0000e400ff0c7b82 */ /* 0x000e620000000800 */
[----:B------:R-:W-:Y:S01]  /*0160*/  IMAD.U32 R11, RZ, RZ, UR5 ;  /* 0x00000005ff0b7e24 */ /* 0x000fe2000f8e00ff */
[----:B------:R-:W-:Y:S01]  /*0170*/  ULOP3.LUT UR4, UR6, 0xfffffffc, URZ, 0xc0, !UPT ;  /* 0xfffffffc06047892 */ /* 0x000fe2000f8ec0ff */
[----:B------:R-:W-:Y:S01]  /*0180*/  IMAD.MOV R10, RZ, RZ, -R5 ;  /* 0x000000ffff0a7224 */ /* 0x000fe200078e0a05 */
[----:B------:R-:W-:Y:S01]  /*0190*/  ULEA UR8, UR6, 0x20, 0x4 ;  /* 0x0000002006087891 */ /* 0x000fe2000f8e20ff */
[----:B------:R-:W-:Y:S01]  /*01a0*/  IMAD R8, R14, 0x4, R11 ;  /* 0x000000040e087824 */ /* 0x000fe200078e020b */
[----:B------:R-:W-:Y:S01]  /*01b0*/  LEA R9, R13, R11, 0x2 ;  /* 0x0000000b0d097211 */ /* 0x000fe200078e10ff */
[----:B------:R-:W-:Y:S02]  /*01c0*/  ULEA UR6, UR6, 0x10, 0x4 ;  /* 0x0000001006067891 */ /* 0x000fe4000f8e20ff */
[----:B------:R-:W-:Y:S01]  /*01d0*/  VIADD R8, R8, 0x8 ;  /* 0x0000000808087836 */ /* 0x000fe20000000000 */
[----:B------:R-:W-:Y:S01]  /*01e0*/  IADD3 R9, PT, PT, R9, 0x8, RZ ;  /* 0x0000000809097810 */ /* 0x000fe20007ffe0ff */
[----:B------:R-:W-:-:S08]  /*01f0*/  UMOV UR5, URZ ;  /* 0x000000ff00057c82 */ /* 0x000fd00008000000 */
.L_x_10:
[----:B------:R-:W-:Y:S06]  /*0200*/  BAR.SYNC.DEFER_BLOCKING 0x0 ;  /* 0x0000000000007b1d */ /* 0x000fec0000010000 */
[----:B------:R-:W-:Y:S01]  /*0210*/  BSSY.RECONVERGENT B0, `(.L_x_2) ;  /* 0x000000f000007945 */ /* 0x000fe20003800200 */
[----:B--2---:R-:W2:Y:S04]  /*0220*/  LDS R15, [R11] ;  /* 0x000000000b0f7984 */ /* 0x004ea80000000800 */
[----:B------:R-:W3:Y:S01]  /*0230*/  LDS R0, [R9+-0x8] ;  /* 0xfffff80009007984 */ /* 0x000ee20000000800 */
[----:B--2---:R-:W2:Y:S08]  /*0240*/  MUFU.RCP R3, R15 ;  /* 0x0000000f00037308 */ /* 0x004eb00000001000 */
[----:B---3--:R-:W3:Y:S01]  /*0250*/  FCHK P0, R0, R15 ;  /* 0x0000000f00007302 */ /* 0x008ee20000000000 */
[----:B--2---:R-:W-:-:S04]  /*0260*/  FFMA R6, -R15, R3, 1 ;  /* 0x3f8000000f067423 */ /* 0x004fc80000000103 */
[----:B------:R-:W-:-:S04]  /*0270*/  FFMA R3, R3, R6, R3 ;  /* 0x0000000603037223 */ /* 0x000fc80000000003 */
[----:B------:R-:W-:-:S04]  /*0280*/  FFMA R6, R0, R3, RZ ;  /* 0x0000000300067223 */ /* 0x000fc800000000ff */
[----:B0-----:R-:W-:-:S04]  /*0290*/  FFMA R7, -R15, R6, R0 ;  /* 0x000000060f077223 */ /* 0x001fc80000000100 */
[----:B------:R-:W-:Y:S01]  /*02a0*/  FFMA R6, R3, R7, R6 ;  /* 0x0000000703067223 */ /* 0x000fe20000000006 */
[----:B---3--:R-:W-:Y:S06]  /*02b0*/  @!P0 BRA `(.L_x_3) ;  /* 0x0000000000108947 */ /* 0x008fec0003800000 */
[----:B------:R-:W-:Y:S01]  /*02c0*/  IMAD.MOV.U32 R3, RZ, RZ, R15 ;  /* 0x000000ffff037224 */ /* 0x000fe200078e000f */
[----:B------:R-:W-:-:S07]  /*02d0*/  MOV R15, 0x2f0 ;  /* 0x000002f0000f7802 */ /* 0x000fce0000000f00 */
[----:B-1----:R-:W-:Y:S05]  /*02e0*/  CALL.REL.NOINC `($__internal_0_$__cuda_sm3x_div_rn_noftz_f32_slowpath) ;  /* 0x0000000800607944 */ /* 0x002fea0003c00000 */
[----:B------:R-:W-:-:S07]  /*02f0*/  MOV R6, R3 ;  /* 0x0000000300067202 */ /* 0x000fce0000000f00 */
.L_x_3:
[----:B------:R-:W-:Y:S05]  /*0300*/  BSYNC.RECONVERGENT B0 ;  /* 0x0000000000007941 */ /* 0x000fea0003800200 */
.L_x_2:
[----:B------:R-:W-:Y:S01]  /*0310*/  STS [R9+-0x8], R6 ;  /* 0xfffff80609007388 */ /* 0x000fe20000000800 */
[----:B------:R-:W-:Y:S01]  /*0320*/  BAR.SYNC.DEFER_BLOCKING 0x0 ;  /* 0x0000000000007b1d */ /* 0x000fe20000010000 */
[----:B------:R-:W-:Y:S01]  /*0330*/  ISETP.NE.AND P0, PT, R10, RZ, PT ;  /* 0x000000ff0a00720c */ /* 0x000fe20003f05270 */
[----:B-1----:R-:W-:Y:S01]  /*0340*/  IMAD R18, R12, 0x4, R9 ;  /* 0x000000040c127824 */ /* 0x002fe200078e0209 */
[----:B------:R-:W-:-:S03]  /*0350*/  UIADD3 UR9, UPT, UPT, UR5, 0x1, URZ ;  /* 0x0000000105097890 */ /* 0x000fc6000fffe0ff */
[----:B------:R-:W-:Y:S08]  /*0360*/  BSSY.RECONVERGENT B0, `(.L_x_4) ;  /* 0x0000015000007945 */ /* 0x000ff00003800200 */
[----:B------:R-:W-:Y:S04]  /*0370*/  @P0 LDS R0, [R8+-0x8] ;  /* 0xfffff80008000984 */ /* 0x000fe80000000800 */
[----:B------:R-:W-:Y:S04]  /*0380*/  @P0 LDS R3, [R9+-0x8] ;  /* 0xfffff80009030984 */ /* 0x000fe80000000800 */
[----:B------:R-:W0:Y:S02]  /*0390*/  @P0 LDS R7, [R2] ;  /* 0x0000000002070984 */ /* 0x000e240000000800 */
[----:B0-----:R-:W-:Y:S01]  /*03a0*/  @P0 FFMA R3, -R0, R3, R7 ;  /* 0x0000000300030223 */ /* 0x001fe20000000107 */
[----:B------:R-:W-:-:S04]  /*03b0*/  IMAD R7, R12, 0x4, R11 ;  /* 0x000000040c077824 */ /* 0x000fc800078e020b */
[----:B------:R-:W-:Y:S01]  /*03c0*/  @P0 STS [R2], R3 ;  /* 0x0000000302000388 */ /* 0x000fe20000000800 */
[----:B------:R-:W-:Y:S06]  /*03d0*/  BAR.SYNC.DEFER_BLOCKING 0x0 ;  /* 0x0000000000007b1d */ /* 0x000fec0000010000 */
[----:B------:R-:W0:Y:S04]  /*03e0*/  LDS R7, [R7+0x8] ;  /* 0x0000080007077984 */ /* 0x000e280000000800 */
[----:B------:R-:W1:Y:S01]  /*03f0*/  LDS R0, [R18+-0x4] ;  /* 0xfffffc0012007984 */ /* 0x000e620000000800 */
[----:B0-----:R-:W0:Y:S08]  /*0400*/  MUFU.RCP R6, R7 ;  /* 0x0000000700067308 */ /* 0x001e300000001000 */
[----:B-1----:R-:W1:Y:S01]  /*0410*/  FCHK P0, R0, R7 ;  /* 0x0000000700007302 */ /* 0x002e620000000000 */
[----:B0-----:R-:W-:-:S04]  /*0420*/  FFMA R15, -R7, R6, 1 ;  /* 0x3f800000070f7423 */ /* 0x001fc80000000106 */
[----:B------:R-:W-:-:S04]  /*0430*/  FFMA R15, R6, R15, R6 ;  /* 0x0000000f060f7223 */ /* 0x000fc80000000006 */
[----:B------:R-:W-:-:S04]  /*0440*/  FFMA R6, R0, R15, RZ ;  /* 0x0000000f00067223 */ /* 0x000fc800000000ff */
[----:B------:R-:W-:-:S04]  /*0450*/  FFMA R3, -R7, R6, R0 ;  /* 0x0000000607037223 */ /* 0x000fc80000000100 */
[----:B------:R-:W-:Y:S01]  /*0460*/  FFMA R3, R15, R3, R6 ;  /* 0x000000030f037223 */ /* 0x000fe20000000006 */
[----:B-1----:R-:W-:Y:S06]  /*0470*/  @!P0 BRA `(.L_x_5) ;  /* 0x00000000000c8947 */ /* 0x002fec0003800000 */
[----:B------:R-:W-:Y:S02]  /*0480*/  MOV R3, R7 ;  /* 0x0000000700037202 */ /* 0x000fe40000000f00 */
[----:B------:R-:W-:-:S07]  /*0490*/  MOV R15, 0x4b0 ;  /* 0x000004b0000f7802 */ /* 0x000fce0000000f00 */
[----:B------:R-:W-:Y:S05]  /*04a0*/  CALL.REL.NOINC `($__internal_0_$__cuda_sm3x_div_rn_noftz_f32_slowpath) ;  /* 0x0000000400f07944 */ /* 0x000fea0003c00000 */
.L_x_5:
[----:B------:R-:W-:Y:S05]  /*04b0*/  BSYNC.RECONVERGENT B0 ;  /* 0x0000000000007941 */ /* 0x000fea0003800200 */
.L_x_4:
[----:B------:R-:W-:Y:S01]  /*04c0*/  STS [R18+-0x4], R3 ;  /* 0xfffffc0312007388 */ /* 0x000fe20000000800 */
[----:B------:R-:W-:Y:S01]  /*04d0*/  BAR.SYNC.DEFER_BLOCKING 0x0 ;  /* 0x0000000000007b1d */ /* 0x000fe20000010000 */
[----:B------:R-:W-:Y:S01]  /*04e0*/  ISETP.NE.AND P0, PT, R5, UR9, PT ;  /* 0x0000000905007c0c */ /* 0x000fe2000bf05270 */
[C---:B------:R-:W-:Y:S01]  /*04f0*/  IMAD R6, R12.reuse, 0x8, R11 ;  /* 0x000000080c067824 */ /* 0x040fe200078e020b */
[----:B------:R-:W-:Y:S01]  /*0500*/  UIADD3 UR9, UPT, UPT, UR5, 0x2, URZ ;  /* 0x0000000205097890 */ /* 0x000fe2000fffe0ff */
[----:B------:R-:W-:Y:S02]  /*0510*/  IMAD R20, R12, 0x8, R9 ;  /* 0x000000080c147824 */ /* 0x000fe400078e0209 */
[----:B------:R-:W-:Y:S08]  /*0520*/  BSSY.RECONVERGENT B0, `(.L_x_6) ;  /* 0x0000014000007945 */ /* 0x000ff00003800200 */
[----:B------:R-:W-:Y:S04]  /*0530*/  @P0 LDS R7, [R18+-0x4] ;  /* 0xfffffc0012070984 */ /* 0x000fe80000000800 */
[----:B------:R-:W-:Y:S04]  /*0540*/  @P0 LDS R0, [R8+-0x4] ;  /* 0xfffffc0008000984 */ /* 0x000fe80000000800 */
[----:B------:R-:W0:Y:S02]  /*0550*/  @P0 LDS R15, [R2] ;  /* 0x00000000020f0984 */ /* 0x000e240000000800 */
[----:B0-----:R-:W-:-:S05]  /*0560*/  @P0 FFMA R7, -R0, R7, R15 ;  /* 0x0000000700070223 */ /* 0x001fca000000010f */
[----:B------:R-:W-:Y:S01]  /*0570*/  @P0 STS [R2], R7 ;  /* 0x0000000702000388 */ /* 0x000fe20000000800 */
[----:B------:R-:W-:Y:S06]  /*0580*/  BAR.SYNC.DEFER_BLOCKING 0x0 ;  /* 0x0000000000007b1d */ /* 0x000fec0000010000 */
[----:B------:R-:W0:Y:S04]  /*0590*/  LDS R15, [R6+0x10] ;  /* 0x00001000060f7984 */ /* 0x000e280000000800 */
[----:B------:R-:W1:Y:S01]  /*05a0*/  LDS R0, [R20] ;  /* 0x0000000014007984 */ /* 0x000e620000000800 */
        /* <DEDUP_REMOVED lines=11> */
.L_x_7:
[----:B------:R-:W-:Y:S05]  /*0660*/  BSYNC.RECONVERGENT B0 ;  /* 0x0000000000007941 */ /* 0x000fea0003800200 */
.L_x_6:
[----:B------:R-:W-:Y:S01]  /*0670*/  STS [R20], R3 ;  /* 0x0000000314007388 */ /* 0x000fe20000000800 */
[----:B------:R-:W-:Y:S01]  /*0680*/  BAR.SYNC.DEFER_BLOCKING 0x0 ;  /* 0x0000000000007b1d */ /* 0x000fe20000010000 */
[----:B------:R-:W-:Y:S01]  /*0690*/  ISETP.NE.AND P0, PT, R5, UR9, PT ;  /* 0x0000000905007c0c */ /* 0x000fe2000bf05270 */
[C---:B------:R-:W-:Y:S01]  /*06a0*/  IMAD R6, R12.reuse, 0xc, R11 ;  /* 0x0000000c0c067824 */ /* 0x040fe200078e020b */
[----:B------:R-:W-:Y:S01]  /*06b0*/  UIADD3 UR9, UPT, UPT, UR5, 0x3, URZ ;  /* 0x0000000305097890 */ /* 0x000fe2000fffe0ff */
[----:B------:R-:W-:Y:S02]  /*06c0*/  IMAD R18, R12, 0xc, R9 ;  /* 0x0000000c0c127824 */ /* 0x000fe400078e0209 */
[----:B------:R-:W-:Y:S08]  /*06d0*/  BSSY.RECONVERGENT B0, `(.L_x_8) ;  /* 0x0000014000007945 */ /* 0x000ff00003800200 */
[----:B------:R-:W-:Y:S04]  /*06e0*/  @P0 LDS R7, [R20] ;  /* 0x0000000014070984 */ /* 0x000fe80000000800 */
[----:B------:R-:W-:Y:S04]  /*06f0*/  @P0 LDS R0, [R8] ;  /* 0x0000000008000984 */ /* 0x000fe80000000800 */
[----:B------:R-:W0:Y:S02]  /*0700*/  @P0 LDS R15, [R2] ;  /* 0x00000000020f0984 */ /* 0x000e240000000800 */
[----:B0-----:R-:W-:-:S05]  /*0710*/  @P0 FFMA R7, -R0, R7, R15 ;  /* 0x0000000700070223 */ /* 0x001fca000000010f */
[----:B------:R-:W-:Y:S01]  /*0720*/  @P0 STS [R2], R7 ;  /* 0x0000000702000388 */ /* 0x000fe20000000800 */
[----:B------:R-:W-:Y:S06]  /*0730*/  BAR.SYNC.DEFER_BLOCKING 0x0 ;  /* 0x0000000000007b1d */ /* 0x000fec0000010000 */
[----:B------:R-:W0:Y:S04]  /*0740*/  LDS R15, [R6+0x18] ;  /* 0x00001800060f7984 */ /* 0x000e280000000800 */
[----:B------:R-:W1:Y:S01]  /*0750*/  LDS R0, [R18+0x4] ;  /* 0x0000040012007984 */ /* 0x000e620000000800 */
        /* <DEDUP_REMOVED lines=8> */
[----:B------:R-:W-:Y:S01]  /*07e0*/  IMAD.MOV.U32 R3, RZ, RZ, R15 ;  /* 0x000000ffff037224 */ /* 0x000fe200078e000f */
[----:B------:R-:W-:-:S07]  /*07f0*/  MOV R15, 0x810 ;  /* 0x00000810000f7802 */ /* 0x000fce0000000f00 */
[----:B------:R-:W-:Y:S05]  /*0800*/  CALL.REL.NOINC `($__internal_0_$__cuda_sm3x_div_rn_noftz_f32_slowpath) ;  /* 0x0000000400187944 */ /* 0x000fea0003c00000 */
.L_x_9:
[----:B------:R-:W-:Y:S05]  /*0810*/  BSYNC.RECONVERGENT B0 ;  /* 0x0000000000007941 */ /* 0x000fea0003800200 */
.L_x_8:
[----:B------:R-:W-:Y:S01]  /*0820*/  STS [R18+0x4], R3 ;  /* 0x0000040312007388 */ /* 0x000fe20000000800 */
[----:B------:R-:W-:Y:S01]  /*0830*/  BAR.SYNC.DEFER_BLOCKING 0x0 ;  /* 0x0000000000007b1d */ /* 0x000fe20000010000 */
[----:B------:R-:W-:Y:S01]  /*0840*/  ISETP.NE.AND P0, PT, R5, UR9, PT ;  /* 0x0000000905007c0c */ /* 0x000fe2000bf05270 */
[----:B------:R-:W-:Y:S01]  /*0850*/  UIADD3 UR5, UPT, UPT, UR5, 0x4, URZ ;  /* 0x0000000405057890 */ /* 0x000fe2000fffe0ff */
[----:B------:R-:W-:Y:S01]  /*0860*/  VIADD R10, R10, 0x4 ;  /* 0x000000040a0a7836 */ /* 0x000fe20000000000 */
[----:B------:R-:W-:Y:S01]  /*0870*/  IADD3 R11, PT, PT, R11, UR8, RZ ;  /* 0x000000080b0b7c10 */ /* 0x000fe2000fffe0ff */
[----:B------:R-:W-:Y:S01]  /*0880*/  VIADD R9, R9, UR6 ;  /* 0x0000000609097c36 */ /* 0x000fe20008000000 */
[----:B------:R-:W-:-:S08]  /*0890*/  UISETP.NE.AND UP0, UPT, UR5, UR4, UPT ;  /* 0x000000040500728c */ /* 0x000fd0000bf05270 */
[----:B------:R-:W-:Y:S04]  /*08a0*/  @P0 LDS R7, [R18+0x4] ;  /* 0x0000040012070984 */ /* 0x000fe80000000800 */
[----:B------:R0:W-:Y:S04]  /*08b0*/  @P0 LDS R0, [R8+0x4] ;  /* 0x0000040008000984 */ /* 0x0001e80000000800 */
[----:B------:R-:W1:Y:S01]  /*08c0*/  @P0 LDS R15, [R2] ;  /* 0x00000000020f0984 */ /* 0x000e620000000800 */
[----:B0-----:R-:W-:Y:S02]  /*08d0*/  VIADD R8, R8, 0x10 ;  /* 0x0000001008087836 */ /* 0x001fe40000000000 */
[----:B-1----:R-:W-:-:S05]  /*08e0*/  @P0 FFMA R7, -R0, R7, R15 ;  /* 0x0000000700070223 */ /* 0x002fca000000010f */
[----:B------:R2:W-:Y:S01]  /*08f0*/  @P0 STS [R2], R7 ;  /* 0x0000000702000388 */ /* 0x0005e20000000800 */
[----:B------:R-:W-:Y:S05]  /*0900*/  BRA.U UP0, `(.L_x_10) ;  /* 0xfffffff9003c7547 */ /* 0x000fea000b83ffff */
.L_x_1:
[----:B------:R-:W-:-:S09]  /*0910*/  UISETP.NE.AND UP0, UPT, UR7, URZ, UPT ;  /* 0x000000ff0700728c */ /* 0x000fd2000bf05270 */
[----:B------:R-:W-:Y:S05]  /*0920*/  BRA.U !UP0, `(.L_x_0) ;  /* 0x0000000108bc7547 */ /* 0x000fea000b800000 */
[----:B------:R-:W1:Y:S01]  /*0930*/  S2R R8, SR_CgaCtaId ;  /* 0x0000000000087919 */ /* 0x000e620000008800 */
[----:B------:R-:W3:Y:S01]  /*0940*/  LDC R11, c[0x0][0x390] ;  /* 0x0000e400ff0b7b82 */ /* 0x000ee20000000800 */
[----:B------:R-:W-:Y:S01]  /*0950*/  MOV R3, 0x400 ;  /* 0x0000040000037802 */ /* 0x000fe20000000f00 */
[----:B------:R-:W-:Y:S01]  /*0960*/  UIADD3 UR5, UPT, UPT, -UR7, URZ, URZ ;  /* 0x000000ff07057290 */ /* 0x000fe2000fffe1ff */
[----:B------:R-:W-:Y:S02]  /*0970*/  IADD3 R5, PT, PT, -R5, UR4, RZ ;  /* 0x0000000405057c10 */ /* 0x000fe4000fffe1ff */
[C---:B---3--:R-:W-:Y:S01]  /*0980*/  IADD3 R0, PT, PT, R11.reuse, 0x2, RZ ;  /* 0x000000020b007810 */ /* 0x048fe20007ffe0ff */
[C---:B------:R-:W-:Y:S01]  /*0990*/  VIADD R6, R11.reuse, 0x1 ;  /* 0x000000010b067836 */ /* 0x040fe20000000000 */
[C---:B------:R-:W-:Y:S02]  /*09a0*/  LEA R12, R11.reuse, 0x8, 0x2 ;  /* 0x000000080b0c7811 */ /* 0x040fe400078e10ff */
[----:B------:R-:W-:Y:S01]  /*09b0*/  LEA R11, R11, 0x4, 0x2 ;  /* 0x000000040b0b7811 */ /* 0x000fe200078e10ff */
[----:B------:R-:W-:Y:S01]  /*09c0*/  IMAD R0, R0, UR4, RZ ;  /* 0x0000000400007c24 */ /* 0x000fe2000f8e02ff */
[----:B-1----:R-:W-:Y:S01]  /*09d0*/  LEA R3, R8, R3, 0x18 ;  /* 0x0000000308037211 */ /* 0x002fe200078ec0ff */
[----:B------:R-:W-:-:S02]  /*09e0*/  VIADD R8, R14, UR4 ;  /* 0x000000040e087c36 */ /* 0x000fc40008000000 */
[----:B------:R-:W-:Y:S02]  /*09f0*/  IMAD R6, R6, UR4, R13 ;  /* 0x0000000406067c24 */ /* 0x000fe4000f8e020d */
[--C-:B------:R-:W-:Y:S01]  /*0a00*/  IMAD R9, R0, 0x4, R3.reuse ;  /* 0x0000000400097824 */ /* 0x100fe200078e0203 */
[----:B------:R-:W-:Y:S01]  /*0a10*/  LEA R8, R8, R3, 0x2 ;  /* 0x0000000308087211 */ /* 0x000fe200078e10ff */
[----:B------:R-:W-:-:S07]  /*0a20*/  IMAD.U32 R10, R6, 0x4, R3 ;  /* 0x00000004060a7824 */ /* 0x000fce00078e0003 */
.L_x_13:
[----:B------:R-:W-:Y:S01]  /*0a30*/  BAR.SYNC.DEFER_BLOCKING 0x0 ;  /* 0x0000000000007b1d */ /* 0x000fe20000010000 */
[----:B------:R-:W-:-:S04]  /*0a40*/  UIADD3 UR5, UPT, UPT, UR5, 0x1, URZ ;  /* 0x0000000105057890 */ /* 0x000fc8000fffe0ff */
[----:B------:R-:W-:Y:S01]  /*0a50*/  UISETP.NE.AND UP0, UPT, UR5, URZ, UPT ;  /* 0x000000ff0500728c */ /* 0x000fe2000bf05270 */
[----:B------:R-:W-:Y:S01]  /*0a60*/  BSSY.RECONVERGENT B0, `(.L_x_11) ;  /* 0x000000e000007945 */ /* 0x000fe20003800200 */
[----:B-1----:R-:W1:Y:S04]  /*0a70*/  LDS R13, [R9] ;  /* 0x00000000090d7984 */ /* 0x002e680000000800 */
[----:B------:R-:W3:Y:S01]  /*0a80*/  LDS R0, [R10] ;  /* 0x000000000a007984 */ /* 0x000ee20000000800 */
[----:B-1----:R-:W1:Y:S08]  /*0a90*/  MUFU.RCP R3, R13 ;  /* 0x0000000d00037308 */ /* 0x002e700000001000 */
[----:B---3--:R-:W3:Y:S01]  /*0aa0*/  FCHK P0, R0, R13 ;  /* 0x0000000d00007302 */ /* 0x008ee20000000000 */
[----:B-1----:R-:W-:-:S04]  /*0ab0*/  FFMA R6, -R13, R3, 1 ;  /* 0x3f8000000d067423 */ /* 0x002fc80000000103 */
[----:B------:R-:W-:-:S04]  /*0ac0*/  FFMA R3, R3, R6, R3 ;  /* 0x0000000603037223 */ /* 0x000fc80000000003 */
[----:B------:R-:W-:-:S04]  /*0ad0*/  FFMA R6, R0, R3, RZ ;  /* 0x0000000300067223 */ /* 0x000fc800000000ff */
[----:B0-2---:R-:W-:-:S04]  /*0ae0*/  FFMA R7, -R13, R6, R0 ;  /* 0x000000060d077223 */ /* 0x005fc80000000100 */
[----:B------:R-:W-:Y:S01]  /*0af0*/  FFMA R3, R3, R7, R6 ;  /* 0x0000000703037223 */ /* 0x000fe20000000006 */
[----:B---3--:R-:W-:Y:S06]  /*0b00*/  @!P0 BRA `(.L_x_12) ;  /* 0x00000000000c8947 */ /* 0x008fec0003800000 */
[----:B------:R-:W-:Y:S02]  /*0b10*/  MOV R3, R13 ;  /* 0x0000000d00037202 */ /* 0x000fe40000000f00 */
[----:B------:R-:W-:-:S07]  /*0b20*/  MOV R15, 0xb40 ;  /* 0x00000b40000f7802 */ /* 0x000fce0000000f00 */
[----:B------:R-:W-:Y:S05]  /*0b30*/  CALL.REL.NOINC `($__internal_0_$__cuda_sm3x_div_rn_noftz_f32_slowpath) ;  /* 0x00000000004c7944 */ /* 0x000fea0003c00000 */
.L_x_12:
[----:B------:R-:W-:Y:S05]  /*0b40*/  BSYNC.RECONVERGENT B0 ;  /* 0x0000000000007941 */ /* 0x000fea0003800200 */
.L_x_11:
[----:B------:R-:W-:Y:S01]  /*0b50*/  STS [R10], R3 ;  /* 0x000000030a007388 */ /* 0x000fe20000000800 */
[----:B------:R-:W-:Y:S01]  /*0b60*/  BAR.SYNC.DEFER_BLOCKING 0x0 ;  /* 0x0000000000007b1d */ /* 0x000fe20000010000 */
[C---:B------:R-:W-:Y:S01]  /*0b70*/  ISETP.NE.AND P0, PT, R5.reuse, RZ, PT ;  /* 0x000000ff0500720c */ /* 0x040fe20003f05270 */
[----:B------:R-:W-:Y:S02]  /*0b80*/  IMAD.IADD R9, R12, 0x1, R9 ;  /* 0x000000010c097824 */ /* 0x000fe400078e0209 */
[----:B------:R-:W-:-:S10]  /*0b90*/  VIADD R5, R5, 0x1 ;  /* 0x0000000105057836 */ /* 0x000fd40000000000 */
[----:B------:R0:W-:Y:S04]  /*0ba0*/  @P0 LDS R0, [R8] ;  /* 0x0000000008000984 */ /* 0x0001e80000000800 */
[----:B------:R1:W-:Y:S04]  /*0bb0*/  @P0 LDS R7, [R10] ;  /* 0x000000000a070984 */ /* 0x0003e80000000800 */
[----:B------:R-:W2:Y:S01]  /*0bc0*/  @P0 LDS R13, [R2] ;  /* 0x00000000020d0984 */ /* 0x000ea20000000800 */
[----:B0-----:R-:W-:Y:S01]  /*0bd0*/  IADD3 R8, PT, PT, R8, 0x4, RZ ;  /* 0x0000000408087810 */ /* 0x001fe20007ffe0ff */
[----:B-1----:R-:W-:-:S02]  /*0be0*/  IMAD.IADD R10, R11, 0x1, R10 ;  /* 0x000000010b0a7824 */ /* 0x002fc400078e020a */
[----:B--2---:R-:W-:-:S05]  /*0bf0*/  @P0 FFMA R7, -R0, R7, R13 ;  /* 0x0000000700070223 */ /* 0x004fca000000010d */
[----:B------:R1:W-:Y:S01]  /*0c00*/  @P0 STS [R2], R7 ;  /* 0x0000000702000388 */ /* 0x0003e20000000800 */
[----:B------:R-:W-:Y:S05]  /*0c10*/  BRA.U UP0, `(.L_x_13) ;  /* 0xfffffffd00847547 */ /* 0x000fea000b83ffff */
.L_x_0:
[----:B------:R-:W3:Y:S01]  /*0c20*/  LDS R3, [R2] ;  /* 0x0000000002037984 */ /* 0x000ee20000000800 */
[----:B012---:R-:W0:Y:S02]  /*0c30*/  LDC.64 R6, c[0x0][0x388] ;  /* 0x0000e200ff067b82 */ /* 0x007e240000000a00 */
[----:B0-----:R-:W-:-:S05]  /*0c40*/  IMAD.WIDE R4, R4, 0x4, R6 ;  /* 0x0000000404047825 */ /* 0x001fca00078e0206 */
[----:B---3--:R-:W-:Y:S01]  /*0c50*/  STG.E desc[UR10][R4.64], R3 ;  /* 0x0000000304007986 */ /* 0x008fe2000c10190a */
[----:B------:R-:W-:Y:S05]  /*0c60*/  EXIT ;  /* 0x000000000000794d */ /* 0x000fea0003800000 */
        .weak           $__internal_0_$__cuda_sm3x_div_rn_noftz_f32_slowpath
        .type           $__internal_0_$__cuda_sm3x_div_rn_noftz_f32_slowpath,@function
        .size           $__internal_0_$__cuda_sm3x_div_rn_noftz_f32_slowpath,(.L_x_49 - $__internal_0_$__cuda_sm3x_div_rn_noftz_f32_slowpath)
$__internal_0_$__cuda_sm3x_div_rn_noftz_f32_slowpath:
[----:B------:R-:W-:Y:S01]  /*0c70*/  SHF.R.U32.HI R6, RZ, 0x17, R3 ;  /* 0x00000017ff067819 */ /* 0x000fe20000011603 */
[----:B------:R-:W-:Y:S01]  /*0c80*/  BSSY.RECONVERGENT B1, `(.L_x_14) ;  /* 0x0000062000017945 */ /* 0x000fe20003800200 */
[----:B------:R-:W-:Y:S02]  /*0c90*/  SHF.R.U32.HI R17, RZ, 0x17, R0 ;  /* 0x00000017ff117819 */ /* 0x000fe40000011600 */
[----:B------:R-:W-:Y:S02]  /*0ca0*/  LOP3.LUT R6, R6, 0xff, RZ, 0xc0, !PT ;  /* 0x000000ff06067812 */ /* 0x000fe400078ec0ff */
[----:B------:R-:W-:Y:S02]  /*0cb0*/  LOP3.LUT R17, R17, 0xff, RZ, 0xc0, !PT ;  /* 0x000000ff11117812 */ /* 0x000fe400078ec0ff */
[----:B------:R-:W-:-:S03]  /*0cc0*/  IADD3 R19, PT, PT, R6, -0x1, RZ ;  /* 0xffffffff06137810 */ /* 0x000fc60007ffe0ff */
[----:B------:R-:W-:Y:S01]  /*0cd0*/  VIADD R16, R17, 0xffffffff ;  /* 0xffffffff11107836 */ /* 0x000fe20000000000 */
[----:B------:R-:W-:-:S04]  /*0ce0*/  ISETP.GT.U32.AND P0, PT, R19, 0xfd, PT ;  /* 0x000000fd1300780c */ /* 0x000fc80003f04070 */
[----:B------:R-:W-:-:S13]  /*0cf0*/  ISETP.GT.U32.OR P0, PT, R16, 0xfd, P0 ;  /* 0x000000fd1000780c */ /* 0x000fda0000704470 */
[----:B------:R-:W-:Y:S01]  /*0d00*/  @!P0 MOV R7, RZ ;  /* 0x000000ff00078202 */ /* 0x000fe20000000f00 */
[----:B------:R-:W-:Y:S06]  /*0d10*/  @!P0 BRA `(.L_x_15) ;  /* 0x00000000005c8947 */ /* 0x000fec0003800000 */
[----:B------:R-:W-:Y:S02]  /*0d20*/  FSETP.GTU.FTZ.AND P0, PT, |R0|, +INF , PT ;  /* 0x7f8000000000780b */ /* 0x000fe40003f1c200 */
[----:B------:R-:W-:-:S04]  /*0d30*/  FSETP.GTU.FTZ.AND P1, PT, |R3|, +INF , PT ;  /* 0x7f8000000300780b */ /* 0x000fc80003f3c200 */
[----:B------:R-:W-:-:S13]  /*0d40*/  PLOP3.LUT P0, PT, P0, P1, PT, 0xf8, 0x8f ;  /* 0x00000000008f781c */ /* 0x000fda0000703f70 */
[----:B------:R-:W-:Y:S05]  /*0d50*/  @P0 BRA `(.L_x_16) ;  /* 0x00000004004c0947 */ /* 0x000fea0003800000 */
[----:B------:R-:W-:-:S13]  /*0d60*/  LOP3.LUT P0, RZ, R3, 0x7fffffff, R0, 0xc8, !PT ;  /* 0x7fffffff03ff7812 */ /* 0x000fda000780c800 */
[----:B------:R-:W-:Y:S05]  /*0d70*/  @!P0 BRA `(.L_x_17) ;  /* 0x00000004003c8947 */ /* 0x000fea0003800000 */
[C---:B------:R-:W-:Y:S02]  /*0d80*/  FSETP.NEU.FTZ.AND P2, PT, |R0|.reuse, +INF , PT ;  /* 0x7f8000000000780b */ /* 0x040fe40003f5d200 */
[----:B------:R-:W-:Y:S02]  /*0d90*/  FSETP.NEU.FTZ.AND P1, PT, |R3|, +INF , PT ;  /* 0x7f8000000300780b */ /* 0x000fe40003f3d200 */
[----:B------:R-:W-:-:S11]  /*0da0*/  FSETP.NEU.FTZ.AND P0, PT, |R0|, +INF , PT ;  /* 0x7f8000000000780b */ /* 0x000fd60003f1d200 */
[----:B------:R-:W-:Y:S05]  /*0db0*/  @!P1 BRA !P2, `(.L_x_17) ;  /* 0x00000004002c9947 */ /* 0x000fea0005000000 */
[----:B------:R-:W-:-:S04]  /*0dc0*/  LOP3.LUT P2, RZ, R0, 0x7fffffff, RZ, 0xc0, !PT ;  /* 0x7fffffff00ff7812 */ /* 0x000fc8000784c0ff */
[----:B------:R-:W-:-:S13]  /*0dd0*/  PLOP3.LUT P1, PT, P1, P2, PT, 0x2f, 0xf2 ;  /* 0x0000000000f2781c */ /* 0x000fda0000f24577 */
[----:B------:R-:W-:Y:S05]  /*0de0*/  @P1 BRA `(.L_x_18) ;  /* 0x0000000400181947 */ /* 0x000fea0003800000 */
[----:B------:R-:W-:-:S04]  /*0df0*/  LOP3.LUT P1, RZ, R3, 0x7fffffff, RZ, 0xc0, !PT ;  /* 0x7fffffff03ff7812 */ /* 0x000fc8000782c0ff */
[----:B------:R-:W-:-:S13]  /*0e00*/  PLOP3.LUT P0, PT, P0, P1, PT, 0x2f, 0xf2 ;  /* 0x0000000000f2781c */ /* 0x000fda0000702577 */
[----:B------:R-:W-:Y:S05]  /*0e10*/  @P0 BRA `(.L_x_19) ;  /* 0x0000000400000947 */ /* 0x000fea0003800000 */
[----:B------:R-:W-:Y:S02]  /*0e20*/  ISETP.GE.AND P0, PT, R16, RZ, PT ;  /* 0x000000ff1000720c */ /* 0x000fe40003f06270 */
[----:B------:R-:W-:-:S11]  /*0e30*/  ISETP.GE.AND P1, PT, R19, RZ, PT ;  /* 0x000000ff1300720c */ /* 0x000fd60003f26270 */
[----:B------:R-:W-:Y:S01]  /*0e40*/  @P0 IMAD.MOV.U32 R7, RZ, RZ, RZ ;  /* 0x000000ffff070224 */ /* 0x000fe200078e00ff */
[----:B------:R-:W-:Y:S01]  /*0e50*/  @!P0 MOV R7, 0xffffffc0 ;  /* 0xffffffc000078802 */ /* 0x000fe20000000f00 */
[----:B------:R-:W-:Y:S01]  /*0e60*/  @!P0 FFMA R0, R0, 1.84467440737095516160e+19, RZ ;  /* 0x5f80000000008823 */ /* 0x000fe200000000ff */
[----:B------:R-:W-:-:S03]  /*0e70*/  @!P1 FFMA R3, R3, 1.84467440737095516160e+19, RZ ;  /* 0x5f80000003039823 */ /* 0x000fc600000000ff */
[----:B------:R-:W-:-:S07]  /*0e80*/  @!P1 VIADD R7, R7, 0x40 ;  /* 0x0000004007079836 */ /* 0x000fce0000000000 */
.L_x_15:
[----:B------:R-:W-:Y:S01]  /*0e90*/  LEA R16, R6, 0xc0800000, 0x17 ;  /* 0xc080000006107811 */ /* 0x000fe200078eb8ff */
[----:B------:R-:W-:Y:S01]  /*0ea0*/  VIADD R17, R17, 0xffffff81 ;  /* 0xffffff8111117836 */ /* 0x000fe20000000000 */
[----:B------:R-:W-:Y:S02]  /*0eb0*/  BSSY.RECONVERGENT B2, `(.L_x_20) ;  /* 0x0000035000027945 */ /* 0x000fe40003800200 */
[----:B------:R-:W-:Y:S01]  /*0ec0*/  IADD3 R21, PT, PT, -R16, R3, RZ ;  /* 0x0000000310157210 */ /* 0x000fe20007ffe1ff */
[----:B------:R-:W-:-:S03]  /*0ed0*/  IMAD R0, R17, -0x800000, R0 ;  /* 0xff80000011007824 */ /* 0x000fc600078e0200 */
[----:B------:R-:W0:Y:S01]  /*0ee0*/  MUFU.RCP R16, R21 ;  /* 0x0000001500107308 */ /* 0x000e220000001000 */
[----:B------:R-:W-:-:S04]  /*0ef0*/  FADD.FTZ R3, -R21, -RZ ;  /* 0x800000ff15037221 */ /* 0x000fc80000010100 */
[----:B0-----:R-:W-:-:S04]  /*0f00*/  FFMA R19, R16, R3, 1 ;  /* 0x3f80000010137423 */ /* 0x001fc80000000003 */
[----:B------:R-:W-:-:S04]  /*0f10*/  FFMA R16, R16, R19, R16 ;  /* 0x0000001310107223 */ /* 0x000fc80000000010 */
[----:B------:R-:W-:-:S04]  /*0f20*/  FFMA R19, R0, R16, RZ ;  /* 0x0000001000137223 */ /* 0x000fc800000000ff */
[----:B------:R-:W-:-:S04]  /*0f30*/  FFMA R22, R3, R19, R0 ;  /* 0x0000001303167223 */ /* 0x000fc80000000000 */
[----:B------:R-:W-:Y:S01]  /*0f40*/  FFMA R19, R16, R22, R19 ;  /* 0x0000001610137223 */ /* 0x000fe20000000013 */
[----:B------:R-:W-:-:S03]  /*0f50*/  IADD3 R22, PT, PT, R17, 0x7f, -R6 ;  /* 0x0000007f11167810 */ /* 0x000fc60007ffe806 */
[----:B------:R-:W-:Y:S01]  /*0f60*/  FFMA R0, R3, R19, R0 ;  /* 0x0000001303007223 */ /* 0x000fe20000000000 */
[----:B------:R-:W-:-:S03]  /*0f70*/  IADD3 R22, PT, PT, R22, R7, RZ ;  /* 0x0000000716167210 */ /* 0x000fc60007ffe0ff */
[----:B------:R-:W-:-:S05]  /*0f80*/  FFMA R3, R16, R0, R19 ;  /* 0x0000000010037223 */ /* 0x000fca0000000013 */
[----:B------:R-:W-:-:S04]  /*0f90*/  SHF.R.U32.HI R6, RZ, 0x17, R3 ;  /* 0x00000017ff067819 */ /* 0x000fc80000011603 */
[----:B------:R-:W-:-:S05]  /*0fa0*/  LOP3.LUT R6, R6, 0xff, RZ, 0xc0, !PT ;  /* 0x000000ff06067812 */ /* 0x000fca00078ec0ff */
[----:B------:R-:W-:-:S05]  /*0fb0*/  IMAD.IADD R6, R6, 0x1, R22 ;  /* 0x0000000106067824 */ /* 0x000fca00078e0216 */
[----:B------:R-:W-:-:S04]  /*0fc0*/  IADD3 R7, PT, PT, R6, -0x1, RZ ;  /* 0xffffffff06077810 */ /* 0x000fc80007ffe0ff */
[----:B------:R-:W-:-:S13]  /*0fd0*/  ISETP.GE.U32.AND P0, PT, R7, 0xfe, PT ;  /* 0x000000fe0700780c */ /* 0x000fda0003f06070 */
[----:B------:R-:W-:Y:S05]  /*0fe0*/  @!P0 BRA `(.L_x_21) ;  /* 0x0000000000808947 */ /* 0x000fea0003800000 */
[----:B------:R-:W-:-:S13]  /*0ff0*/  ISETP.GT.AND P0, PT, R6, 0xfe, PT ;  /* 0x000000fe0600780c */ /* 0x000fda0003f04270 */
[----:B------:R-:W-:Y:S05]  /*1000*/  @P0 BRA `(.L_x_22) ;  /* 0x00000000006c0947 */ /* 0x000fea0003800000 */
[----:B------:R-:W-:-:S13]  /*1010*/  ISETP.GE.AND P0, PT, R6, 0x1, PT ;  /* 0x000000010600780c */ /* 0x000fda0003f06270 */
[----:B------:R-:W-:Y:S05]  /*1020*/  @P0 BRA `(.L_x_23) ;  /* 0x0000000000740947 */ /* 0x000fea0003800000 */
[----:B------:R-:W-:Y:S02]  /*1030*/  ISETP.GE.AND P0, PT, R6, -0x18, PT ;  /* 0xffffffe80600780c */ /* 0x000fe40003f06270 */
[----:B------:R-:W-:-:S11]  /*1040*/  LOP3.LUT R3, R3, 0x80000000, RZ, 0xc0, !PT ;  /* 0x8000000003037812 */ /* 0x000fd600078ec0ff */
[----:B------:R-:W-:Y:S05]  /*1050*/  @!P0 BRA `(.L_x_23) ;  /* 0x0000000000688947 */ /* 0x000fea0003800000 */
[-CC-:B------:R-:W-:Y:S01]  /*1060*/  FFMA.RZ R7, R16, R0.reuse, R19.reuse ;  /* 0x0000000010077223 */ /* 0x180fe2000000c013 */
[C---:B------:R-:W-:Y:S02]  /*1070*/  ISETP.NE.AND P2, PT, R6.reuse, RZ, PT ;  /* 0x000000ff0600720c */ /* 0x040fe40003f45270 */
[----:B------:R-:W-:Y:S02]  /*1080*/  ISETP.NE.AND P1, PT, R6, RZ, PT ;  /* 0x000000ff0600720c */ /* 0x000fe40003f25270 */
[----:B------:R-:W-:Y:S01]  /*1090*/  LOP3.LUT R17, R7, 0x7fffff, RZ, 0xc0, !PT ;  /* 0x007fffff07117812 */ /* 0x000fe200078ec0ff */
[CCC-:B------:R-:W-:Y:S01]  /*10a0*/  FFMA.RP R7, R16.reuse, R0.reuse, R19.reuse ;  /* 0x0000000010077223 */ /* 0x1c0fe20000008013 */
[----:B------:R-:W-:Y:S01]  /*10b0*/  FFMA.RM R0, R16, R0, R19 ;  /* 0x0000000010007223 */ /* 0x000fe20000004013 */
[C---:B------:R-:W-:Y:S01]  /*10c0*/  VIADD R16, R6.reuse, 0x20 ;  /* 0x0000002006107836 */ /* 0x040fe20000000000 */
[----:B------:R-:W-:Y:S02]  /*10d0*/  LOP3.LUT R17, R17, 0x800000, RZ, 0xfc, !PT ;  /* 0x0080000011117812 */ /* 0x000fe400078efcff */
[----:B------:R-:W-:-:S02]  /*10e0*/  IADD3 R6, PT, PT, -R6, RZ, RZ ;  /* 0x000000ff06067210 */ /* 0x000fc40007ffe1ff */
[----:B------:R-:W-:Y:S02]  /*10f0*/  SHF.L.U32 R16, R17, R16, RZ ;  /* 0x0000001011107219 */ /* 0x000fe400000006ff */
[----:B------:R-:W-:Y:S02]  /*1100*/  FSETP.NEU.FTZ.AND P0, PT, R7, R0, PT ;  /* 0x000000000700720b */ /* 0x000fe40003f1d000 */
[----:B------:R-:W-:Y:S02]  /*1110*/  SEL R0, R6, RZ, P2 ;  /* 0x000000ff06007207 */ /* 0x000fe40001000000 */
[----:B------:R-:W-:Y:S02]  /*1120*/  ISETP.NE.AND P1, PT, R16, RZ, P1 ;  /* 0x000000ff1000720c */ /* 0x000fe40000f25270 */
[----:B------:R-:W-:Y:S02]  /*1130*/  SHF.R.U32.HI R0, RZ, R0, R17 ;  /* 0x00000000ff007219 */ /* 0x000fe40000011611 */
[----:B------:R-:W-:-:S02]  /*1140*/  PLOP3.LUT P0, PT, P0, P1, PT, 0xf8, 0x8f ;  /* 0x00000000008f781c */ /* 0x000fc40000703f70 */
[----:B------:R-:W-:Y:S02]  /*1150*/  SHF.R.U32.HI R7, RZ, 0x1, R0 ;  /* 0x00000001ff077819 */ /* 0x000fe40000011600 */
[----:B------:R-:W-:-:S04]  /*1160*/  SEL R6, RZ, 0x1, !P0 ;  /* 0x00000001ff067807 */ /* 0x000fc80004000000 */
[----:B------:R-:W-:-:S04]  /*1170*/  LOP3.LUT R17, R6, 0x1, R7, 0xf8, !PT ;  /* 0x0000000106117812 */ /* 0x000fc800078ef807 */
[----:B------:R-:W-:-:S05]  /*1180*/  LOP3.LUT R0, R17, R0, RZ, 0xc0, !PT ;  /* 0x0000000011007212 */ /* 0x000fca00078ec0ff */
[----:B------:R-:W-:-:S05]  /*1190*/  IMAD.IADD R0, R7, 0x1, R0 ;  /* 0x0000000107007824 */ /* 0x000fca00078e0200 */
[----:B------:R-:W-:Y:S01]  /*11a0*/  LOP3.LUT R3, R0, R3, RZ, 0xfc, !PT ;  /* 0x0000000300037212 */ /* 0x000fe200078efcff */
[----:B------:R-:W-:Y:S06]  /*11b0*/  BRA `(.L_x_23) ;  /* 0x0000000000107947 */ /* 0x000fec0003800000 */
.L_x_22:
[----:B------:R-:W-:-:S04]  /*11c0*/  LOP3.LUT R3, R3, 0x80000000, RZ, 0xc0, !PT ;  /* 0x8000000003037812 */ /* 0x000fc800078ec0ff */
[----:B------:R-:W-:Y:S01]  /*11d0*/  LOP3.LUT R3, R3, 0x7f800000, RZ, 0xfc, !PT ;  /* 0x7f80000003037812 */ /* 0x000fe200078efcff */
[----:B------:R-:W-:Y:S06]  /*11e0*/  BRA `(.L_x_23) ;  /* 0x0000000000047947 */ /* 0x000fec0003800000 */
.L_x_21:
[----:B------:R-:W-:-:S07]  /*11f0*/  LEA R3, R22, R3, 0x17 ;  /* 0x0000000316037211 */ /* 0x000fce00078eb8ff */
.L_x_23:
[----:B------:R-:W-:Y:S05]  /*1200*/  BSYNC.RECONVERGENT B2 ;  /* 0x0000000000027941 */ /* 0x000fea0003800200 */
.L_x_20:
[----:B------:R-:W-:Y:S05]  /*1210*/  BRA `(.L_x_24) ;  /* 0x0000000000207947 */ /* 0x000fea0003800000 */
.L_x_19:
[----:B------:R-:W-:-:S04]  /*1220*/  LOP3.LUT R3, R3, 0x80000000, R0, 0x48, !PT ;  /* 0x8000000003037812 */ /* 0x000fc800078e4800 */
[----:B------:R-:W-:Y:S01]  /*1230*/  LOP3.LUT R3, R3, 0x7f800000, RZ, 0xfc, !PT ;  /* 0x7f80000003037812 */ /* 0x000fe200078efcff */
[----:B------:R-:W-:Y:S06]  /*1240*/  BRA `(.L_x_24) ;  /* 0x0000000000147947 */ /* 0x000fec0003800000 */
.L_x_18:
[----:B------:R-:W-:Y:S01]  /*1250*/  LOP3.LUT R3, R3, 0x80000000, R0, 0x48, !PT ;  /* 0x8000000003037812 */ /* 0x000fe200078e4800 */
[----:B------:R-:W-:Y:S06]  /*1260*/  BRA `(.L_x_24) ;  /* 0x00000000000c7947 */ /* 0x000fec0003800000 */
.L_x_17:
[----:B------:R-:W0:Y:S01]  /*1270*/  MUFU.RSQ R3, -QNAN ;  /* 0xffc0000000037908 */ /* 0x000e220000001400 */
[----:B------:R-:W-:Y:S05]  /*1280*/  BRA `(.L_x_24) ;  /* 0x0000000000047947 */ /* 0x000fea0003800000 */
.L_x_16:
[----:B------:R-:W-:-:S07]  /*1290*/  FADD.FTZ R3, R0, R3 ;  /* 0x0000000300037221 */ /* 0x000fce0000010000 */
.L_x_24:
[----:B------:R-:W-:Y:S05]  /*12a0*/  BSYNC.RECONVERGENT B1 ;  /* 0x0000000000017941 */ /* 0x000fea0003800200 */
.L_x_14:
[----:B------:R-:W-:Y:S02]  /*12b0*/  HFMA2 R7, -RZ, RZ, 0, 0 ;  /* 0x00000000ff077431 */ /* 0x000fe400000001ff */
[----:B------:R-:W-:-:S04]  /*12c0*/  IMAD.MOV.U32 R6, RZ, RZ, R15 ;  /* 0x000000ffff067224 */ /* 0x000fc800078e000f */
[----:B0-----:R-:W-:Y:S05]  /*12d0*/  RET.REL.NODEC R6 `(_Z26inve_matrix_gauss_jordan_2PfS_i) ;  /* 0xffffffec06487950 */ /* 0x001fea0003c3ffff */
.L_x_25:
[----:B------:R-:W-:-:S00]  /*12e0*/  BRA `(.L_x_25) ;  /* 0xfffffffc00fc7947 */ /* 0x000fc0000383ffff */
[----:B------:R-:W-:-:S00]  /*12f0*/  NOP ;  /* 0x0000000000007918 */ /* 0x000fc00000000000 */
        /* <DEDUP_REMOVED lines=8> */
.L_x_49:


//--------------------- .text._Z24inve_matrix_gauss_jordanPfS_i --------------------------
	.section	.text._Z24inve_matrix_gauss_jordanPfS_i,"ax",@progbits
	.align	128
        .global         _Z24inve_matrix_gauss_jordanPfS_i
        .type           _Z24inve_matrix_gauss_jordanPfS_i,@function
        .size           _Z24inve_matrix_gauss_jordanPfS_i,(.L_x_50 - _Z24inve_matrix_gauss_jordanPfS_i)
        .other          _Z24inve_matrix_gauss_jordanPfS_i,@"STO_CUDA_ENTRY STV_DEFAULT"
_Z24inve_matrix_gauss_jordanPfS_i:
.text._Z24inve_matrix_gauss_jordanPfS_i:
[----:B------:R-:W-:Y:S01]  /*0000*/  LDC R1, c[0x0][0x37c] ;  /* 0x0000df00ff017b82 */ /* 0x000fe20000000800 */
[----:B------:R-:W0:Y:S07]  /*0010*/  S2R R2, SR_TID.X ;  /* 0x0000000000027919 */ /* 0x000e2e0000002100 */
[----:B------:R-:W0:Y:S08]  /*0020*/  S2UR UR4, SR_CTAID.X ;  /* 0x00000000000479c3 */ /* 0x000e300000002500 */
[----:B------:R-:W0:Y:S08]  /*0030*/  LDC R3, c[0x0][0x360] ;  /* 0x0000d800ff037b82 */ /* 0x000e300000000800 */
[----:B------:R-:W1:Y:S01]  /*0040*/  LDC R5, c[0x0][0x390] ;  /* 0x0000e400ff057b82 */ /* 0x000e620000000800 */
[----:B0-----:R-:W-:Y:S01]  /*0050*/  IMAD R2, R3, UR4, R2 ;  /* 0x0000000403027c24 */ /* 0x001fe2000f8e0202 */
[----:B-1----:R-:W-:-:S04]  /*0060*/  ISETP.GE.AND P0, PT, R5, 0x1, PT ;  /* 0x000000010500780c */ /* 0x002fc80003f06270 */
[----:B------:R-:W-:-:S13]  /*0070*/  ISETP.GE.OR P0, PT, R2, R5, !P0 ;  /* 0x000000050200720c */ /* 0x000fda0004706670 */
[----:B------:R-:W-:Y:S05]  /*0080*/  @P0 EXIT ;  /* 0x000000000000094d */ /* 0x000fea0003800000 */
[C---:B------:R-:W-:Y:S01]  /*0090*/  LOP3.LUT R6, R5.reuse, 0x7ffffff8, RZ, 0xc0, !PT ;  /* 0x7ffffff805067812 */ /* 0x040fe200078ec0ff */
[----:B------:R-:W-:Y:S01]  /*00a0*/  IMAD R7, R2, R5, RZ ;  /* 0x0000000502077224 */ /* 0x000fe200078e02ff */
[C---:B------:R-:W-:Y:S01]  /*00b0*/  LOP3.LUT R20, R5.reuse, 0x7, RZ, 0xc0, !PT ;  /* 0x0000000705147812 */ /* 0x040fe200078ec0ff */
[----:B------:R-:W-:Y:S01]  /*00c0*/  IMAD.WIDE.U32 R4, R5, 0x4, RZ ;  /* 0x0000000405047825 */ /* 0x000fe200078e00ff */
[----:B------:R-:W-:Y:S01]  /*00d0*/  IADD3 R8, PT, PT, -R6, RZ, RZ ;  /* 0x000000ff06087210 */ /* 0x000fe20007ffe1ff */
[----:B------:R-:W0:Y:S01]  /*00e0*/  LDCU.64 UR8, c[0x0][0x358] ;  /* 0x00006b00ff0877ac */ /* 0x000e220008000a00 */
[----:B------:R-:W-:-:S05]  /*00f0*/  UMOV UR4, URZ ;  /* 0x000000ff00047c82 */ /* 0x000fca0008000000 */
.L_x_36:
[----:B-1----:R-:W1:Y:S08]  /*0100*/  LDC R9, c[0x0][0x390] ;  /* 0x0000e400ff097b82 */ /* 0x002e700000000800 */
[----:B0-2---:R-:W2:Y:S01]  /*0110*/  LDC.64 R10, c[0x0][0x380] ;  /* 0x0000e000ff0a7b82 */ /* 0x005ea20000000a00 */
[----:B-1----:R-:W-:-:S04]  /*0120*/  IMAD R9, R9, UR4, RZ ;  /* 0x0000000409097c24 */ /* 0x002fc8000f8e02ff */
[----:B---3--:R-:W-:-:S04]  /*0130*/  VIADD R15, R9, UR4 ;  /* 0x00000004090f7c36 */ /* 0x008fc80008000000 */
[----:B--2---:R-:W-:-:S05]  /*0140*/  IMAD.WIDE.U32 R14, R15, 0x4, R10 ;  /* 0x000000040f0e7825 */ /* 0x004fca00078e000a */
[----:B0-----:R-:W2:Y:S01]  /*0150*/  LDG.E R3, desc[UR8][R14.64] ;  /* 0x000000080e037981 */ /* 0x001ea2000c1e1900 */
[----:B------:R-:W-:-:S05]  /*0160*/  IADD3 R12, PT, PT, R2, R9, RZ ;  /* 0x00000009020c7210 */ /* 0x000fca0007ffe0ff */
[----:B------:R-:W-:-:S05]  /*0170*/  IMAD.WIDE R10, R12, 0x4, R10 ;  /* 0x000000040c0a7825 */ /* 0x000fca00078e020a */
[----:B-----5:R-:W3:Y:S01]  /*0180*/  LDG.E R0, desc[UR8][R10.64] ;  /* 0x000000080a007981 */ /* 0x020ee2000c1e1900 */
[----:B------:R-:W-:Y:S01]  /*0190*/  BSSY.RECONVERGENT B0, `(.L_x_26) ;  /* 0x000000c000007945 */ /* 0x000fe20003800200 */
[----:B--2---:R-:W0:Y:S08]  /*01a0*/  MUFU.RCP R16, R3 ;  /* 0x0000000300107308 */ /* 0x004e300000001000 */
[----:B---3--:R-:W1:Y:S01]  /*01b0*/  FCHK P0, R0, R3 ;  /* 0x0000000300007302 */ /* 0x008e620000000000 */
[----:B0-----:R-:W-:-:S04]  /*01c0*/  FFMA R13, -R3, R16, 1 ;  /* 0x3f800000030d7423 */ /* 0x001fc80000000110 */
[----:B------:R-:W-:-:S04]  /*01d0*/  FFMA R13, R16, R13, R16 ;  /* 0x0000000d100d7223 */ /* 0x000fc80000000010 */
[----:B------:R-:W-:-:S04]  /*01e0*/  FFMA R16, R0, R13, RZ ;  /* 0x0000000d00107223 */ /* 0x000fc800000000ff */
[----:B------:R-:W-:-:S04]  /*01f0*/  FFMA R17, -R3, R16, R0 ;  /* 0x0000001003117223 */ /* 0x000fc80000000100 */
[----:B------:R-:W-:Y:S01]  /*0200*/  FFMA R17, R13, R17, R16 ;  /* 0x000000110d117223 */ /* 0x000fe20000000010 */
[----:B-1----:R-:W-:Y:S06]  /*0210*/  @!P0 BRA `(.L_x_27) ;  /* 0x00000000000c8947 */ /* 0x002fec0003800000 */
[----:B------:R-:W-:-:S07]  /*0220*/  MOV R14, 0x240 ;  /* 0x00000240000e7802 */ /* 0x000fce0000000f00 */
[----:B------:R-:W-:Y:S05]  /*0230*/  CALL.REL.NOINC `($__internal_1_$__cuda_sm3x_div_rn_noftz_f32_slowpath) ;  /* 0x0000000c00ac7944 */ /* 0x000fea0003c00000 */
[----:B------:R-:W-:-:S07]  /*0240*/  IMAD.MOV.U32 R17, RZ, RZ, R0 ;  /* 0x000000ffff117224 */ /* 0x000fce00078e0000 */
.L_x_27:
[----:B------:R-:W-:Y:S05]  /*0250*/  BSYNC.RECONVERGENT B0 ;  /* 0x0000000000007941 */ /* 0x000fea0003800200 */
.L_x_26:
[----:B------:R-:W0:Y:S01]  /*0260*/  LDC.64 R14, c[0x0][0x388] ;  /* 0x0000e200ff0e7b82 */ /* 0x000e220000000a00 */
[----:B------:R1:W-:Y:S01]  /*0270*/  STG.E desc[UR8][R10.64], R17 ;  /* 0x000000110a007986 */ /* 0x0003e2000c101908 */
[----:B0-----:R-:W-:-:S05]  /*0280*/  IMAD.WIDE R12, R12, 0x4, R14 ;  /* 0x000000040c0c7825 */ /* 0x001fca00078e020e */
[----:B------:R-:W2:Y:S01]  /*0290*/  LDG.E R16, desc[UR8][R12.64] ;  /* 0x000000080c107981 */ /* 0x000ea2000c1e1900 */
[----:B------:R-:W0:Y:S01]  /*02a0*/  MUFU.RCP R0, R3 ;  /* 0x0000000300007308 */ /* 0x000e220000001000 */
[----:B------:R-:W-:Y:S01]  /*02b0*/  BSSY.RECONVERGENT B0, `(.L_x_28) ;  /* 0x000000c000007945 */ /* 0x000fe20003800200 */
[----:B0-----:R-:W-:-:S04]  /*02c0*/  FFMA R15, -R3, R0, 1 ;  /* 0x3f800000030f7423 */ /* 0x001fc80000000100 */
[----:B------:R-:W-:Y:S02]  /*02d0*/  FFMA R0, R0, R15, R0 ;  /* 0x0000000f00007223 */ /* 0x000fe40000000000 */
[----:B--2---:R-:W0:Y:S02]  /*02e0*/  FCHK P0, R16, R3 ;  /* 0x0000000310007302 */ /* 0x004e240000000000 */
[----:B------:R-:W-:-:S04]  /*02f0*/  FFMA R14, R0, R16, RZ ;  /* 0x00000010000e7223 */ /* 0x000fc800000000ff */
[----:B------:R-:W-:-:S04]  /*0300*/  FFMA R15, -R3, R14, R16 ;  /* 0x0000000e030f7223 */ /* 0x000fc80000000110 */
[----:B------:R-:W-:Y:S01]  /*0310*/  FFMA R15, R0, R15, R14 ;  /* 0x0000000f000f7223 */ /* 0x000fe2000000000e */
[----:B01----:R-:W-:Y:S06]  /*0320*/  @!P0 BRA `(.L_x_29) ;  /* 0x0000000000108947 */ /* 0x003fec0003800000 */
[----:B------:R-:W-:Y:S02]  /*0330*/  MOV R0, R16 ;  /* 0x0000001000007202 */ /* 0x000fe40000000f00 */
[----:B------:R-:W-:-:S07]  /*0340*/  MOV R14, 0x360 ;  /* 0x00000360000e7802 */ /* 0x000fce0000000f00 */
[----:B------:R-:W-:Y:S05]  /*0350*/  CALL.REL.NOINC `($__internal_1_$__cuda_sm3x_div_rn_noftz_f32_slowpath) ;  /* 0x0000000c00647944 */ /* 0x000fea0003c00000 */
[----:B------:R-:W-:-:S07]  /*0360*/  IMAD.MOV.U32 R15, RZ, RZ, R0 ;  /* 0x000000ffff0f7224 */ /* 0x000fce00078e0000 */
.L_x_29:
[----:B------:R-:W-:Y:S05]  /*0370*/  BSYNC.RECONVERGENT B0 ;  /* 0x0000000000007941 */ /* 0x000fea0003800200 */
.L_x_28:
[----:B------:R-:W-:Y:S01]  /*0380*/  ISETP.NE.AND P0, PT, R2, UR4, PT ;  /* 0x0000000402007c0c */ /* 0x000fe2000bf05270 */
[----:B------:R0:W-:Y:S01]  /*0390*/  STG.E desc[UR8][R12.64], R15 ;  /* 0x0000000f0c007986 */ /* 0x0001e2000c101908 */
[----:B------:R-:W-:Y:S01]  /*03a0*/  BSSY.RECONVERGENT B0, `(.L_x_30) ;  /* 0x00000ce000007945 */ /* 0x000fe20003800200 */
[----:B------:R-:W-:Y:S10]  /*03b0*/  BAR.SYNC.DEFER_BLOCKING 0x0 ;  /* 0x0000000000007b1d */ /* 0x000ff40000010000 */
[----:B0-----:R-:W-:Y:S05]  /*03c0*/  @!P0 BRA `(.L_x_31) ;  /* 0x0000000c002c8947 */ /* 0x001fea0003800000 */
[----:B------:R-:W0:Y:S01]  /*03d0*/  LDC.64 R10, c[0x0][0x380] ;  /* 0x0000e000ff0a7b82 */ /* 0x000e220000000a00 */
[----:B------:R-:W-:Y:S01]  /*03e0*/  IADD3 R13, PT, PT, R7, UR4, RZ ;  /* 0x00000004070d7c10 */ /* 0x000fe2000fffe0ff */
[----:B------:R-:W1:Y:S04]  /*03f0*/  LDCU UR5, c[0x0][0x390] ;  /* 0x00007200ff0577ac */ /* 0x000e680008000800 */
[----:B0-----:R-:W-:-:S05]  /*0400*/  IMAD.WIDE R12, R13, 0x4, R10 ;  /* 0x000000040d0c7825 */ /* 0x001fca00078e020a */
[----:B------:R0:W5:Y:S01]  /*0410*/  LDG.E R0, desc[UR8][R12.64] ;  /* 0x000000080c007981 */ /* 0x000162000c1e1900 */
[----:B-1----:R-:W-:Y:S01]  /*0420*/  UISETP.GE.U32.AND UP0, UPT, UR5, 0x8, UPT ;  /* 0x000000080500788c */ /* 0x002fe2000bf06070 */
[----:B------:R-:W-:-:S08]  /*0430*/  IMAD.MOV.U32 R16, RZ, RZ, RZ ;  /* 0x000000ffff107224 */ /* 0x000fd000078e00ff */
[----:B0-----:R-:W-:Y:S05]  /*0440*/  BRA.U !UP0, `(.L_x_32) ;  /* 0x0000000508587547 */ /* 0x001fea000b800000 */
[----:B------:R-:W-:Y:S02]  /*0450*/  HFMA2 R22, -RZ, RZ, 0, 9.5367431640625e-07 ;  /* 0x00000010ff167431 */ /* 0x000fe400000001ff */
[----:B------:R-:W-:Y:S01]  /*0460*/  IMAD.MOV.U32 R23, RZ, RZ, 0x0 ;  /* 0x00000000ff177424 */ /* 0x000fe200078e00ff */
[----:B------:R-:W0:Y:S01]  /*0470*/  LDCU.128 UR12, c[0x0][0x380] ;  /* 0x00007000ff0c77ac */ /* 0x000e220008000c00 */
[----:B------:R-:W-:Y:S02]  /*0480*/  IMAD R3, R5, UR4, RZ ;  /* 0x0000000405037c24 */ /* 0x000fe4000f8e02ff */
[----:B------:R-:W-:Y:S02]  /*0490*/  IMAD.MOV.U32 R21, RZ, RZ, R7 ;  /* 0x000000ffff157224 */ /* 0x000fe400078e0007 */
[----:B------:R-:W-:-:S05]  /*04a0*/  IMAD.WIDE.U32 R22, R4, UR4, R22 ;  /* 0x0000000404167c25 */ /* 0x000fca000f8e0016 */
[----:B------:R-:W-:Y:S02]  /*04b0*/  IADD3 R3, PT, PT, R23, R3, RZ ;  /* 0x0000000317037210 */ /* 0x000fe40007ffe0ff */
[----:B------:R-:W-:-:S07]  /*04c0*/  MOV R23, R8 ;  /* 0x0000000800177202 */ /* 0x000fce0000000f00 */
.L_x_33:
[C---:B0-----:R-:W-:Y:S01]  /*04d0*/  IADD3 R12, P0, PT, R22.reuse, UR12, RZ ;  /* 0x0000000c160c7c10 */ /* 0x041fe2000ff1e0ff */
[----:B-1----:R-:W-:Y:S01]  /*04e0*/  IMAD.WIDE R14, R21, 0x4, R10 ;  /* 0x00000004150e7825 */ /* 0x002fe200078e020a */
[----:B------:R-:W0:Y:S02]  /*04f0*/  LDC.64 R18, c[0x0][0x388] ;  /* 0x0000e200ff127b82 */ /* 0x000e240000000a00 */
[----:B------:R-:W-:Y:S02]  /*0500*/  IADD3.X R13, PT, PT, R3, UR13, RZ, P0, !PT ;  /* 0x0000000d030d7c10 */ /* 0x000fe400087fe4ff */
[----:B------:R-:W2:Y:S04]  /*0510*/  LDG.E R27, desc[UR8][R14.64] ;  /* 0x000000080e1b7981 */ /* 0x000ea8000c1e1900 */
[----:B------:R-:W2:Y:S01]  /*0520*/  LDG.E R25, desc[UR8][R12.64+-0x10] ;  /* 0xfffff0080c197981 */ /* 0x000ea2000c1e1900 */
[----:B------:R-:W-:-:S04]  /*0530*/  IADD3 R16, P0, PT, R22, UR14, RZ ;  /* 0x0000000e16107c10 */ /* 0x000fc8000ff1e0ff */
[----:B------:R-:W-:Y:S01]  /*0540*/  IADD3.X R17, PT, PT, R3, UR15, RZ, P0, !PT ;  /* 0x0000000f03117c10 */ /* 0x000fe200087fe4ff */
[----:B0-----:R-:W-:-:S04]  /*0550*/  IMAD.WIDE R18, R21, 0x4, R18 ;  /* 0x0000000415127825 */ /* 0x001fc800078e0212 */
[----:B--2--5:R-:W-:-:S05]  /*0560*/  FFMA R25, -R0, R25, R27 ;  /* 0x0000001900197223 */ /* 0x024fca000000011b */
[----:B------:R0:W-:Y:S04]  /*0570*/  STG.E desc[UR8][R14.64], R25 ;  /* 0x000000190e007986 */ /* 0x0001e8000c101908 */
[----:B------:R-:W2:Y:S04]  /*0580*/  LDG.E R27, desc[UR8][R16.64+-0x10] ;  /* 0xfffff008101b7981 */ /* 0x000ea8000c1e1900 */
[----:B------:R-:W2:Y:S02]  /*0590*/  LDG.E R29, desc[UR8][R18.64] ;  /* 0x00000008121d7981 */ /* 0x000ea4000c1e1900 */
[----:B--2---:R-:W-:-:S05]  /*05a0*/  FFMA R27, -R0, R27, R29 ;  /* 0x0000001b001b7223 */ /* 0x004fca000000011d */
[----:B------:R1:W-:Y:S04]  /*05b0*/  STG.E desc[UR8][R18.64], R27 ;  /* 0x0000001b12007986 */ /* 0x0003e8000c101908 */
[----:B------:R-:W2:Y:S04]  /*05c0*/  LDG.E R29, desc[UR8][R12.64+-0xc] ;  /* 0xfffff4080c1d7981 */ /* 0x000ea8000c1e1900 */
[----:B------:R-:W2:Y:S02]  /*05d0*/  LDG.E R24, desc[UR8][R14.64+0x4] ;  /* 0x000004080e187981 */ /* 0x000ea4000c1e1900 */
[----:B--2---:R-:W-:-:S05]  /*05e0*/  FFMA R29, -R0, R29, R24 ;  /* 0x0000001d001d7223 */ /* 0x004fca0000000118 */
[----:B------:R2:W-:Y:S04]  /*05f0*/  STG.E desc[UR8][R14.64+0x4], R29 ;  /* 0x0000041d0e007986 */ /* 0x0005e8000c101908 */
[----:B------:R-:W0:Y:S04]  /*0600*/  LDG.E R24, desc[UR8][R16.64+-0xc] ;  /* 0xfffff40810187981 */ /* 0x000e28000c1e1900 */
[----:B------:R-:W0:Y:S02]  /*0610*/  LDG.E R26, desc[UR8][R18.64+0x4] ;  /* 0x00000408121a7981 */ /* 0x000e24000c1e1900 */
[----:B0-----:R-:W-:-:S05]  /*0620*/  FFMA R25, -R0, R24, R26 ;  /* 0x0000001800197223 */ /* 0x001fca000000011a */
[----:B------:R0:W-:Y:S04]  /*0630*/  STG.E desc[UR8][R18.64+0x4], R25 ;  /* 0x0000041912007986 */ /* 0x0001e8000c101908 */
[----:B------:R-:W1:Y:S04]  /*0640*/  LDG.E R24, desc[UR8][R12.64+-0x8] ;  /* 0xfffff8080c187981 */ /* 0x000e68000c1e1900 */
[----:B------:R-:W1:Y:S02]  /*0650*/  LDG.E R26, desc[UR8][R14.64+0x8] ;  /* 0x000008080e1a7981 */ /* 0x000e64000c1e1900 */
[----:B-1----:R-:W-:-:S05]  /*0660*/  FFMA R27, -R0, R24, R26 ;  /* 0x00000018001b7223 */ /* 0x002fca000000011a */
        /* <DEDUP_REMOVED lines=42> */
[----:B------:R-:W0:Y:S01]  /*0910*/  LDG.E R26, desc[UR8][R18.64+0x1c] ;  /* 0x00001c08121a7981 */ /* 0x000e22000c1e1900 */
[----:B------:R-:W-:Y:S01]  /*0920*/  VIADD R23, R23, 0x8 ;  /* 0x0000000817177836 */ /* 0x000fe20000000000 */
[----:B------:R-:W-:Y:S01]  /*0930*/  IADD3 R22, P1, PT, R22, 0x20, RZ ;  /* 0x0000002016167810 */ /* 0x000fe20007f3e0ff */
[----:B------:R-:W-:-:S03]  /*0940*/  VIADD R21, R21, 0x8 ;  /* 0x0000000815157836 */ /* 0x000fc60000000000 */
[----:B------:R-:W-:Y:S02]  /*0950*/  ISETP.NE.AND P0, PT, R23, RZ, PT ;  /* 0x000000ff1700720c */ /* 0x000fe40003f05270 */
[----:B------:R-:W-:Y:S01]  /*0960*/  IADD3.X R3, PT, PT, RZ, R3, RZ, P1, !PT ;  /* 0x00000003ff037210 */ /* 0x000fe20000ffe4ff */
[----:B0-----:R-:W-:-:S05]  /*0970*/  FFMA R25, -R0, R24, R26 ;  /* 0x0000001800197223 */ /* 0x001fca000000011a */
[----:B------:R1:W-:Y:S05]  /*0980*/  STG.E desc[UR8][R18.64+0x1c], R25 ;  /* 0x00001c1912007986 */ /* 0x0003ea000c101908 */
[----:B------:R-:W-:Y:S05]  /*0990*/  @P0 BRA `(.L_x_33) ;  /* 0xfffffff800cc0947 */ /* 0x000fea000383ffff */
[----:B------:R-:W-:-:S07]  /*09a0*/  MOV R16, R6 ;  /* 0x0000000600107202 */ /* 0x000fce0000000f00 */
.L_x_32:
[----:B------:R-:W-:-:S13]  /*09b0*/  ISETP.NE.AND P0, PT, R20, RZ, PT ;  /* 0x000000ff1400720c */ /* 0x000fda0003f05270 */
[----:B------:R-:W-:Y:S05]  /*09c0*/  @!P0 BRA `(.L_x_31) ;  /* 0x0000000400ac8947 */ /* 0x000fea0003800000 */
[----:B------:R-:W-:Y:S01]  /*09d0*/  VIADD R3, R20, 0xffffffff ;  /* 0xffffffff14037836 */ /* 0x000fe20000000000 */
[----:B------:R-:W-:-:S04]  /*09e0*/  ULOP3.LUT UP0, UR6, UR5, 0x3, URZ, 0xc0, !UPT ;  /* 0x0000000305067892 */ /* 0x000fc8000f80c0ff */
[----:B------:R-:W-:-:S13]  /*09f0*/  ISETP.GE.U32.AND P0, PT, R3, 0x3, PT ;  /* 0x000000030300780c */ /* 0x000fda0003f06070 */
[----:B------:R-:W-:Y:S05]  /*0a00*/  @!P0 BRA `(.L_x_34) ;  /* 0x0000000000c48947 */ /* 0x000fea0003800000 */
[----:B-1----:R-:W-:Y:S01]  /*0a10*/  IADD3 R19, PT, PT, R9, R16, RZ ;  /* 0x0000001009137210 */ /* 0x002fe20007ffe0ff */
[----:B------:R-:W-:Y:S01]  /*0a20*/  IMAD.IADD R3, R7, 0x1, R16 ;  /* 0x0000000107037824 */ /* 0x000fe200078e0210 */
[----:B------:R-:W0:Y:S01]  /*0a30*/  LDC.64 R14, c[0x0][0x388] ;  /* 0x0000e200ff0e7b82 */ /* 0x000e220000000a00 */
[----:B------:R-:W1:Y:S02]  /*0a40*/  LDCU.128 UR12, c[0x0][0x380] ;  /* 0x00007000ff0c77ac */ /* 0x000e640008000c00 */
[----:B------:R-:W-:-:S04]  /*0a50*/  IMAD.WIDE.U32 R22, R19, 0x4, R10 ;  /* 0x0000000413167825 */ /* 0x000fc800078e000a */
[----:B------:R-:W-:Y:S02]  /*0a60*/  IMAD.WIDE R12, R3, 0x4, R10 ;  /* 0x00000004030c7825 */ /* 0x000fe400078e020a */
[----:B------:R-:W2:Y:S04]  /*0a70*/  LDG.E R23, desc[UR8][R22.64] ;  /* 0x0000000816177981 */ /* 0x000ea8000c1e1900 */
[----:B------:R-:W2:Y:S01]  /*0a80*/  LDG.E R17, desc[UR8][R12.64] ;  /* 0x000000080c117981 */ /* 0x000ea2000c1e1900 */
[----:B0-----:R-:W-:-:S04]  /*0a90*/  IMAD.WIDE.U32 R18, R19, 0x4, R14 ;  /* 0x0000000413127825 */ /* 0x001fc800078e000e */
[----:B------:R-:W-:-:S04]  /*0aa0*/  IMAD.WIDE R14, R3, 0x4, R14 ;  /* 0x00000004030e7825 */ /* 0x000fc800078e020e */
[----:B--2--5:R-:W-:-:S05]  /*0ab0*/  FFMA R17, -R0, R23, R17 ;  /* 0x0000001700117223 */ /* 0x024fca0000000111 */
[----:B------:R0:W-:Y:S04]  /*0ac0*/  STG.E desc[UR8][R12.64], R17 ;  /* 0x000000110c007986 */ /* 0x0001e8000c101908 */
[----:B------:R-:W2:Y:S04]  /*0ad0*/  LDG.E R19, desc[UR8][R18.64] ;  /* 0x0000000812137981 */ /* 0x000ea8000c1e1900 */
[----:B------:R-:W2:Y:S01]  /*0ae0*/  LDG.E R3, desc[UR8][R14.64] ;  /* 0x000000080e037981 */ /* 0x000ea2000c1e1900 */
[----:B------:R-:W-:-:S04]  /*0af0*/  IADD3 R25, P0, PT, R9, R16, RZ ;  /* 0x0000001009197210 */ /* 0x000fc80007f1e0ff */
[----:B------:R-:W-:Y:S01]  /*0b00*/  IADD3.X R22, PT, PT, RZ, RZ, RZ, P0, !PT ;  /* 0x000000ffff167210 */ /* 0x000fe200007fe4ff */
[----:B------:R-:W-:-:S03]  /*0b10*/  IMAD.SHL.U32 R24, R25, 0x4, RZ ;  /* 0x0000000419187824 */ /* 0x000fc600078e00ff */
[----:B------:R-:W-:Y:S02]  /*0b20*/  SHF.L.U64.HI R25, R25, 0x2, R22 ;  /* 0x0000000219197819 */ /* 0x000fe40000010216 */
[----:B-1----:R-:W-:-:S04]  /*0b30*/  IADD3 R22, P0, PT, R24, UR12, RZ ;  /* 0x0000000c18167c10 */ /* 0x002fc8000ff1e0ff */
[----:B------:R-:W-:Y:S01]  /*0b40*/  IADD3.X R23, PT, PT, R25, UR13, RZ, P0, !PT ;  /* 0x0000000d19177c10 */ /* 0x000fe200087fe4ff */
[----:B--2---:R-:W-:-:S05]  /*0b50*/  FFMA R3, -R0, R19, R3 ;  /* 0x0000001300037223 */ /* 0x004fca0000000103 */
[----:B------:R1:W-:Y:S04]  /*0b60*/  STG.E desc[UR8][R14.64], R3 ;  /* 0x000000030e007986 */ /* 0x0003e8000c101908 */
[----:B------:R-:W2:Y:S04]  /*0b70*/  LDG.E R21, desc[UR8][R12.64+0x4] ;  /* 0x000004080c157981 */ /* 0x000ea8000c1e1900 */
[----:B0-----:R-:W2:Y:S01]  /*0b80*/  LDG.E R17, desc[UR8][R22.64+0x4] ;  /* 0x0000040816117981 */ /* 0x001ea2000c1e1900 */
[----:B------:R-:W-:-:S04]  /*0b90*/  IADD3 R18, P0, PT, R24, UR14, RZ ;  /* 0x0000000e18127c10 */ /* 0x000fc8000ff1e0ff */
[----:B------:R-:W-:Y:S01]  /*0ba0*/  IADD3.X R19, PT, PT, R25, UR15, RZ, P0, !PT ;  /* 0x0000000f19137c10 */ /* 0x000fe200087fe4ff */
[----:B--2---:R-:W-:-:S05]  /*0bb0*/  FFMA R17, -R0, R17, R21 ;  /* 0x0000001100117223 */ /* 0x004fca0000000115 */
[----:B------:R0:W-:Y:S04]  /*0bc0*/  STG.E desc[UR8][R12.64+0x4], R17 ;  /* 0x000004110c007986 */ /* 0x0001e8000c101908 */
[----:B------:R-:W2:Y:S04]  /*0bd0*/  LDG.E R21, desc[UR8][R18.64+0x4] ;  /* 0x0000040812157981 */ /* 0x000ea8000c1e1900 */
[----:B------:R-:W2:Y:S02]  /*0be0*/  LDG.E R25, desc[UR8][R14.64+0x4] ;  /* 0x000004080e197981 */ /* 0x000ea4000c1e1900 */
[----:B--2---:R-:W-:-:S05]  /*0bf0*/  FFMA R21, -R0, R21, R25 ;  /* 0x0000001500157223 */ /* 0x004fca0000000119 */
[----:B------:R2:W-:Y:S04]  /*0c00*/  STG.E desc[UR8][R14.64+0x4], R21 ;  /* 0x000004150e007986 */ /* 0x0005e8000c101908 */
[----:B-1----:R-:W3:Y:S04]  /*0c10*/  LDG.E R3, desc[UR8][R22.64+0x8] ;  /* 0x0000080816037981 */ /* 0x002ee8000c1e1900 */
[----:B------:R-:W3:Y:S02]  /*0c20*/  LDG.E R25, desc[UR8][R12.64+0x8] ;  /* 0x000008080c197981 */ /* 0x000ee4000c1e1900 */
[----:B---3--:R-:W-:-:S05]  /*0c30*/  FFMA R3, -R0, R3, R25 ;  /* 0x0000000300037223 */ /* 0x008fca0000000119 */
[----:B------:R3:W-:Y:S04]  /*0c40*/  STG.E desc[UR8][R12.64+0x8], R3 ;  /* 0x000008030c007986 */ /* 0x0007e8000c101908 */
[----:B------:R-:W4:Y:S04]  /*0c50*/  LDG.E R25, desc[UR8][R18.64+0x8] ;  /* 0x0000080812197981 */ /* 0x000f28000c1e1900 */
[----:B------:R-:W4:Y:S02]  /*0c60*/  LDG.E R27, desc[UR8][R14.64+0x8] ;  /* 0x000008080e1b7981 */ /* 0x000f24000c1e1900 */
[----:B----4-:R-:W-:-:S05]  /*0c70*/  FFMA R25, -R0, R25, R27 ;  /* 0x0000001900197223 */ /* 0x010fca000000011b */
[----:B------:R3:W-:Y:S04]  /*0c80*/  STG.E desc[UR8][R14.64+0x8], R25 ;  /* 0x000008190e007986 */ /* 0x0007e8000c101908 */
[----:B0-----:R-:W4:Y:S04]  /*0c90*/  LDG.E R17, desc[UR8][R22.64+0xc] ;  /* 0x00000c0816117981 */ /* 0x001f28000c1e1900 */
[----:B------:R-:W4:Y:S02]  /*0ca0*/  LDG.E R27, desc[UR8][R12.64+0xc] ;  /* 0x00000c080c1b7981 */ /* 0x000f24000c1e1900 */
[----:B----4-:R-:W-:-:S05]  /*0cb0*/  FFMA R17, -R0, R17, R27 ;  /* 0x0000001100117223 */ /* 0x010fca000000011b */
[----:B------:R3:W-:Y:S04]  /*0cc0*/  STG.E desc[UR8][R12.64+0xc], R17 ;  /* 0x00000c110c007986 */ /* 0x0007e8000c101908 */
[----:B--2---:R-:W2:Y:S04]  /*0cd0*/  LDG.E R21, desc[UR8][R18.64+0xc] ;  /* 0x00000c0812157981 */ /* 0x004ea8000c1e1900 */
[----:B------:R-:W2:Y:S01]  /*0ce0*/  LDG.E R27, desc[UR8][R14.64+0xc] ;  /* 0x00000c080e1b7981 */ /* 0x000ea2000c1e1900 */
[----:B------:R-:W-:Y:S01]  /*0cf0*/  IADD3 R16, PT, PT, R16, 0x4, RZ ;  /* 0x0000000410107810 */ /* 0x000fe20007ffe0ff */
[----:B--2---:R-:W-:-:S05]  /*0d00*/  FFMA R21, -R0, R21, R27 ;  /* 0x0000001500157223 */ /* 0x004fca000000011b */
[----:B------:R3:W-:Y:S02]  /*0d10*/  STG.E desc[UR8][R14.64+0xc], R21 ;  /* 0x00000c150e007986 */ /* 0x0007e4000c101908 */
.L_x_34:
[----:B------:R-:W-:Y:S05]  /*0d20*/  BRA.U !UP0, `(.L_x_31) ;  /* 0x0000000108d47547 */ /* 0x000fea000b800000 */
[----:B------:R-:W-:Y:S02]  /*0d30*/  UISETP.NE.AND UP0, UPT, UR6, 0x1, UPT ;  /* 0x000000010600788c */ /* 0x000fe4000bf05270 */
[----:B------:R-:W-:-:S04]  /*0d40*/  ULOP3.LUT UR5, UR5, 0x1, URZ, 0xc0, !UPT ;  /* 0x0000000105057892 */ /* 0x000fc8000f8ec0ff */
[----:B------:R-:W-:-:S03]  /*0d50*/  UISETP.NE.U32.AND UP1, UPT, UR5, 0x1, UPT ;  /* 0x000000010500788c */ /* 0x000fc6000bf25070 */
[----:B------:R-:W-:Y:S08]  /*0d60*/  BRA.U !UP0, `(.L_x_35) ;  /* 0x0000000108847547 */ /* 0x000ff0000b800000 */
[----:B-1----:R-:W-:Y:S01]  /*0d70*/  IMAD.IADD R19, R9, 0x1, R16 ;  /* 0x0000000109137824 */ /* 0x002fe200078e0210 */
[----:B---3--:R-:W-:Y:S01]  /*0d80*/  IADD3 R17, PT, PT, R7, R16, RZ ;  /* 0x0000001007117210 */ /* 0x008fe20007ffe0ff */
[----:B------:R-:W0:Y:S01]  /*0d90*/  LDC.64 R14, c[0x0][0x388] ;  /* 0x0000e200ff0e7b82 */ /* 0x000e220000000a00 */
[----:B------:R-:W1:Y:S01]  /*0da0*/  LDCU.128 UR12, c[0x0][0x380] ;  /* 0x00007000ff0c77ac */ /* 0x000e620008000c00 */
        /* <DEDUP_REMOVED lines=11> */
[----:B------:R-:W-:Y:S01]  /*0e60*/  SHF.L.U32 R24, R21, 0x2, RZ ;  /* 0x0000000215187819 */ /* 0x000fe200000006ff */
[----:B------:R-:W-:-:S05]  /*0e70*/  IMAD.X R22, RZ, RZ, RZ, P0 ;  /* 0x000000ffff167224 */ /* 0x000fca00000e06ff */
[----:B------:R-:W-:Y:S02]  /*0e80*/  SHF.L.U64.HI R21, R21, 0x2, R22 ;  /* 0x0000000215157819 */ /* 0x000fe40000010216 */
[----:B-1----:R-:W-:-:S04]  /*0e90*/  IADD3 R22, P0, PT, R24, UR12, RZ ;  /* 0x0000000c18167c10 */ /* 0x002fc8000ff1e0ff */
[----:B------:R-:W-:Y:S01]  /*0ea0*/  IADD3.X R23, PT, PT, R21, UR13, RZ, P0, !PT ;  /* 0x0000000d15177c10 */ /* 0x000fe200087fe4ff */
[----:B--2---:R-:W-:-:S05]  /*0eb0*/  FFMA R17, -R0, R19, R17 ;  /* 0x0000001300117223 */ /* 0x004fca0000000111 */
[----:B------:R2:W-:Y:S04]  /*0ec0*/  STG.E desc[UR8][R14.64], R17 ;  /* 0x000000110e007986 */ /* 0x0005e8000c101908 */
[----:B------:R-:W3:Y:S04]  /*0ed0*/  LDG.E R23, desc[UR8][R22.64+0x4] ;  /* 0x0000040816177981 */ /* 0x000ee8000c1e1900 */
[----:B0-----:R-:W3:Y:S01]  /*0ee0*/  LDG.E R3, desc[UR8][R12.64+0x4] ;  /* 0x000004080c037981 */ /* 0x001ee2000c1e1900 */
[----:B------:R-:W-:-:S04]  /*0ef0*/  IADD3 R18, P0, PT, R24, UR14, RZ ;  /* 0x0000000e18127c10 */ /* 0x000fc8000ff1e0ff */
[----:B------:R-:W-:Y:S01]  /*0f00*/  IADD3.X R19, PT, PT, R21, UR15, RZ, P0, !PT ;  /* 0x0000000f15137c10 */ /* 0x000fe200087fe4ff */
[----:B---3--:R-:W-:-:S05]  /*0f10*/  FFMA R3, -R0, R23, R3 ;  /* 0x0000001700037223 */ /* 0x008fca0000000103 */
[----:B------:R2:W-:Y:S04]  /*0f20*/  STG.E desc[UR8][R12.64+0x4], R3 ;  /* 0x000004030c007986 */ /* 0x0005e8000c101908 */
[----:B------:R-:W3:Y:S04]  /*0f30*/  LDG.E R19, desc[UR8][R18.64+0x4] ;  /* 0x0000040812137981 */ /* 0x000ee8000c1e1900 */
[----:B------:R-:W3:Y:S01]  /*0f40*/  LDG.E R21, desc[UR8][R14.64+0x4] ;  /* 0x000004080e157981 */ /* 0x000ee2000c1e1900 */
[----:B------:R-:W-:Y:S02]  /*0f50*/  VIADD R16, R16, 0x2 ;  /* 0x0000000210107836 */ /* 0x000fe40000000000 */
[----:B---3--:R-:W-:-:S05]  /*0f60*/  FFMA R21, -R0, R19, R21 ;  /* 0x0000001300157223 */ /* 0x008fca0000000115 */
[----:B------:R2:W-:Y:S02]  /*0f70*/  STG.E desc[UR8][R14.64+0x4], R21 ;  /* 0x000004150e007986 */ /* 0x0005e4000c101908 */
.L_x_35:
[----:B------:R-:W-:Y:S05]  /*0f80*/  BRA.U UP1, `(.L_x_31) ;  /* 0x00000001013c7547 */ /* 0x000fea000b800000 */
[----:B------:R-:W-:Y:S01]  /*0f90*/  IADD3 R9, PT, PT, R9, R16, RZ ;  /* 0x0000001009097210 */ /* 0x000fe20007ffe0ff */
[----:B--23--:R-:W-:Y:S01]  /*0fa0*/  IMAD.IADD R3, R7, 0x1, R16 ;  /* 0x0000000107037824 */ /* 0x00cfe200078e0210 */
[----:B------:R-:W0:Y:S03]  /*0fb0*/  LDC.64 R12, c[0x0][0x388] ;  /* 0x0000e200ff0c7b82 */ /* 0x000e260000000a00 */
[----:B-1----:R-:W-:-:S04]  /*0fc0*/  IMAD.WIDE.U32 R14, R9, 0x4, R10 ;  /* 0x00000004090e7825 */ /* 0x002fc800078e000a */
[----:B------:R-:W-:Y:S02]  /*0fd0*/  IMAD.WIDE R10, R3, 0x4, R10 ;  /* 0x00000004030a7825 */ /* 0x000fe400078e020a */
[----:B------:R-:W2:Y:S04]  /*0fe0*/  LDG.E R15, desc[UR8][R14.64] ;  /* 0x000000080e0f7981 */ /* 0x000ea8000c1e1900 */
[----:B------:R-:W2:Y:S02]  /*0ff0*/  LDG.E R17, desc[UR8][R10.64] ;  /* 0x000000080a117981 */ /* 0x000ea4000c1e1900 */
[----:B--2--5:R-:W-:Y:S01]  /*1000*/  FFMA R19, -R0, R15, R17 ;  /* 0x0000000f00137223 */ /* 0x024fe20000000111 */
[----:B0-----:R-:W-:-:S04]  /*1010*/  IMAD.WIDE.U32 R16, R9, 0x4, R12 ;  /* 0x0000000409107825 */ /* 0x001fc800078e000c */
[----:B------:R-:W-:Y:S01]  /*1020*/  IMAD.WIDE R12, R3, 0x4, R12 ;  /* 0x00000004030c7825 */ /* 0x000fe200078e020c */
[----:B------:R0:W-:Y:S04]  /*1030*/  STG.E desc[UR8][R10.64], R19 ;  /* 0x000000130a007986 */ /* 0x0001e8000c101908 */
[----:B------:R-:W2:Y:S04]  /*1040*/  LDG.E R17, desc[UR8][R16.64] ;  /* 0x0000000810117981 */ /* 0x000ea8000c1e1900 */
[----:B------:R-:W2:Y:S02]  /*1050*/  LDG.E R3, desc[UR8][R12.64] ;  /* 0x000000080c037981 */ /* 0x000ea4000c1e1900 */
[----:B--2---:R-:W-:-:S05]  /*1060*/  FFMA R3, -R0, R17, R3 ;  /* 0x0000001100037223 */ /* 0x004fca0000000103 */
[----:B------:R0:W-:Y:S02]  /*1070*/  STG.E desc[UR8][R12.64], R3 ;  /* 0x000000030c007986 */ /* 0x0001e4000c101908 */
.L_x_31:
[----:B------:R-:W-:Y:S05]  /*1080*/  BSYNC.RECONVERGENT B0 ;  /* 0x0000000000007941 */ /* 0x000fea0003800200 */
.L_x_30:
[----:B------:R-:W4:Y:S01]  /*1090*/  LDCU UR5, c[0x0][0x390] ;  /* 0x00007200ff0577ac */ /* 0x000f220008000800 */
[----:B------:R-:W-:-:S04]  /*10a0*/  UIADD3 UR4, UPT, UPT, UR4, 0x1, URZ ;  /* 0x0000000104047890 */ /* 0x000fc8000fffe0ff */
[----:B----4-:R-:W-:Y:S01]  /*10b0*/  UISETP.NE.AND UP0, UPT, UR4, UR5, UPT ;  /* 0x000000050400728c */ /* 0x010fe2000bf05270 */
[----:B------:R-:W-:Y:S08]  /*10c0*/  BAR.SYNC.DEFER_BLOCKING 0x0 ;  /* 0x0000000000007b1d */ /* 0x000ff00000010000 */
[----:B------:R-:W-:Y:S05]  /*10d0*/  BRA.U UP0, `(.L_x_36) ;  /* 0xfffffff100087547 */ /* 0x000fea000b83ffff */
[----:B------:R-:W-:Y:S05]  /*10e0*/  EXIT ;  /* 0x000000000000794d */ /* 0x000fea0003800000 */
        .weak           $__internal_1_$__cuda_sm3x_div_rn_noftz_f32_slowpath
        .type           $__internal_1_$__cuda_sm3x_div_rn_noftz_f32_slowpath,@function
        .size           $__internal_1_$__cuda_sm3x_div_rn_noftz_f32_slowpath,(.L_x_50 - $__internal_1_$__cuda_sm3x_div_rn_noftz_f32_slowpath)
$__internal_1_$__cuda_sm3x_div_rn_noftz_f32_slowpath:
[----:B------:R-:W-:Y:S01]  /*10f0*/  SHF.R.U32.HI R15, RZ, 0x17, R3 ;  /* 0x00000017ff0f7819 */ /* 0x000fe20000011603 */
[----:B------:R-:W-:Y:S01]  /*1100*/  BSSY.RECONVERGENT B1, `(.L_x_37) ;  /* 0x0000063000017945 */ /* 0x000fe20003800200 */
[----:B------:R-:W-:Y:S02]  /*1110*/  SHF.R.U32.HI R16, RZ, 0x17, R0 ;  /* 0x00000017ff107819 */ /* 0x000fe40000011600 */
[----:B------:R-:W-:Y:S02]  /*1120*/  LOP3.LUT R15, R15, 0xff, RZ, 0xc0, !PT ;  /* 0x000000ff0f0f7812 */ /* 0x000fe400078ec0ff */
[----:B------:R-:W-:Y:S02]  /*1130*/  LOP3.LUT R21, R16, 0xff, RZ, 0xc0, !PT ;  /* 0x000000ff10157812 */ /* 0x000fe400078ec0ff */
[----:B------:R-:W-:Y:S02]  /*1140*/  IADD3 R19, PT, PT, R15, -0x1, RZ ;  /* 0xffffffff0f137810 */ /* 0x000fe40007ffe0ff */
[----:B------:R-:W-:Y:S01]  /*1150*/  MOV R17, R3 ;  /* 0x0000000300117202 */ /* 0x000fe20000000f00 */
[----:B------:R-:W-:Y:S01]  /*1160*/  VIADD R18, R21, 0xffffffff ;  /* 0xffffffff15127836 */ /* 0x000fe20000000000 */
[----:B------:R-:W-:-:S04]  /*1170*/  ISETP.GT.U32.AND P0, PT, R19, 0xfd, PT ;  /* 0x000000fd1300780c */ /* 0x000fc80003f04070 */
[----:B------:R-:W-:-:S13]  /*1180*/  ISETP.GT.U32.OR P0, PT, R18, 0xfd, P0 ;  /* 0x000000fd1200780c */ /* 0x000fda0000704470 */
[----:B------:R-:W-:Y:S01]  /*1190*/  @!P0 IMAD.MOV.U32 R16, RZ, RZ, RZ ;  /* 0x000000ffff108224 */ /* 0x000fe200078e00ff */
        /* <DEDUP_REMOVED lines=19> */
[----:B------:R-:W-:Y:S01]  /*12d0*/  @P0 MOV R16, RZ ;  /* 0x000000ff00100202 */ /* 0x000fe20000000f00 */
[----:B------:R-:W-:Y:S02]  /*12e0*/  @!P0 IMAD.MOV.U32 R16, RZ, RZ, -0x40 ;  /* 0xffffffc0ff108424 */ /* 0x000fe400078e00ff */
[----:B------:R-:W-:Y:S01]  /*12f0*/  @!P0 FFMA R0, R0, 1.84467440737095516160e+19, RZ ;  /* 0x5f80000000008823 */ /* 0x000fe200000000ff */
[----:B------:R-:W-:Y:S02]  /*1300*/  @!P1 FFMA R17, R3, 1.84467440737095516160e+19, RZ ;  /* 0x5f80000003119823 */ /* 0x000fe400000000ff */
[----:B------:R-:W-:-:S07]  /*1310*/  @!P1 IADD3 R16, PT, PT, R16, 0x40, RZ ;  /* 0x0000004010109810 */ /* 0x000fce0007ffe0ff */
.L_x_38:
[----:B------:R-:W-:Y:S01]  /*1320*/  LEA R18, R15, 0xc0800000, 0x17 ;  /* 0xc08000000f127811 */ /* 0x000fe200078eb8ff */
[----:B------:R-:W-:Y:S01]  /*1330*/  VIADD R21, R21, 0xffffff81 ;  /* 0xffffff8115157836 */ /* 0x000fe20000000000 */
[----:B------:R-:W-:Y:S02]  /*1340*/  BSSY.RECONVERGENT B2, `(.L_x_43) ;  /* 0x0000035000027945 */ /* 0x000fe40003800200 */
[----:B------:R-:W-:Y:S01]  /*1350*/  IADD3 R22, PT, PT, -R18, R17, RZ ;  /* 0x0000001112167210 */ /* 0x000fe20007ffe1ff */
[C---:B------:R-:W-:Y:S01]  /*1360*/  IMAD R0, R21.reuse, -0x800000, R0 ;  /* 0xff80000015007824 */ /* 0x040fe200078e0200 */
[----:B------:R-:W-:Y:S02]  /*1370*/  IADD3 R21, PT, PT, R21, 0x7f, -R15 ;  /* 0x0000007f15157810 */ /* 0x000fe40007ffe80f */
[----:B------:R-:W0:Y:S01]  /*1380*/  MUFU.RCP R17, R22 ;  /* 0x0000001600117308 */ /* 0x000e220000001000 */
[----:B------:R-:W-:Y:S01]  /*1390*/  FADD.FTZ R19, -R22, -RZ ;  /* 0x800000ff16137221 */ /* 0x000fe20000010100 */
[----:B------:R-:W-:-:S03]  /*13a0*/  IADD3 R21, PT, PT, R21, R16, RZ ;  /* 0x0000001015157210 */ /* 0x000fc60007ffe0ff */
[----:B0-----:R-:W-:-:S04]  /*13b0*/  FFMA R18, R17, R19, 1 ;  /* 0x3f80000011127423 */ /* 0x001fc80000000013 */
[----:B------:R-:W-:-:S04]  /*13c0*/  FFMA R17, R17, R18, R17 ;  /* 0x0000001211117223 */ /* 0x000fc80000000011 */
[----:B------:R-:W-:-:S04]  /*13d0*/  FFMA R18, R0, R17, RZ ;  /* 0x0000001100127223 */ /* 0x000fc800000000ff */
[----:B------:R-:W-:-:S04]  /*13e0*/  FFMA R23, R19, R18, R0 ;  /* 0x0000001213177223 */ /* 0x000fc80000000000 */
[----:B------:R-:W-:-:S04]  /*13f0*/  FFMA R18, R17, R23, R18 ;  /* 0x0000001711127223 */ /* 0x000fc80000000012 */
[----:B------:R-:W-:-:S04]  /*1400*/  FFMA R19, R19, R18, R0 ;  /* 0x0000001213137223 */ /* 0x000fc80000000000 */
[----:B------:R-:W-:-:S05]  /*1410*/  FFMA R0, R17, R19, R18 ;  /* 0x0000001311007223 */ /* 0x000fca0000000012 */
[----:B------:R-:W-:-:S04]  /*1420*/  SHF.R.U32.HI R15, RZ, 0x17, R0 ;  /* 0x00000017ff0f7819 */ /* 0x000fc80000011600 */
[----:B------:R-:W-:-:S04]  /*1430*/  LOP3.LUT R15, R15, 0xff, RZ, 0xc0, !PT ;  /* 0x000000ff0f0f7812 */ /* 0x000fc800078ec0ff */
[----:B------:R-:W-:-:S05]  /*1440*/  IADD3 R22, PT, PT, R15, R21, RZ ;  /* 0x000000150f167210 */ /* 0x000fca0007ffe0ff */
[----:B------:R-:W-:-:S05]  /*1450*/  VIADD R15, R22, 0xffffffff ;  /* 0xffffffff160f7836 */ /* 0x000fca0000000000 */
        /* <DEDUP_REMOVED lines=11> */
[C---:B------:R-:W-:Y:S02]  /*1510*/  ISETP.NE.AND P1, PT, R22.reuse, RZ, PT ;  /* 0x000000ff1600720c */ /* 0x040fe40003f25270 */
[----:B------:R-:W-:Y:S01]  /*1520*/  LOP3.LUT R16, R15, 0x7fffff, RZ, 0xc0, !PT ;  /* 0x007fffff0f107812 */ /* 0x000fe200078ec0ff */
[CCC-:B------:R-:W-:Y:S01]  /*1530*/  FFMA.RP R15, R17.reuse, R19.reuse, R18.reuse ;  /* 0x00000013110f7223 */ /* 0x1c0fe20000008012 */
[----:B------:R-:W-:Y:S01]  /*1540*/  FFMA.RM R18, R17, R19, R18 ;  /* 0x0000001311127223 */ /* 0x000fe20000004012 */
[----:B------:R-:W-:Y:S02]  /*1550*/  IADD3 R17, PT, PT, R22, 0x20, RZ ;  /* 0x0000002016117810 */ /* 0x000fe40007ffe0ff */
[----:B------:R-:W-:-:S02]  /*1560*/  LOP3.LUT R16, R16, 0x800000, RZ, 0xfc, !PT ;  /* 0x0080000010107812 */ /* 0x000fc400078efcff */
[----:B------:R-:W-:Y:S02]  /*1570*/  IADD3 R19, PT, PT, -R22, RZ, RZ ;  /* 0x000000ff16137210 */ /* 0x000fe40007ffe1ff */
[----:B------:R-:W-:Y:S02]  /*1580*/  SHF.L.U32 R17, R16, R17, RZ ;  /* 0x0000001110117219 */ /* 0x000fe400000006ff */
[----:B------:R-:W-:Y:S02]  /*1590*/  FSETP.NEU.FTZ.AND P0, PT, R15, R18, PT ;  /* 0x000000120f00720b */ /* 0x000fe40003f1d000 */
[----:B------:R-:W-:Y:S02]  /*15a0*/  SEL R15, R19, RZ, P2 ;  /* 0x000000ff130f7207 */ /* 0x000fe40001000000 */
[----:B------:R-:W-:Y:S02]  /*15b0*/  ISETP.NE.AND P1, PT, R17, RZ, P1 ;  /* 0x000000ff1100720c */ /* 0x000fe40000f25270 */
[----:B------:R-:W-:-:S02]  /*15c0*/  SHF.R.U32.HI R15, RZ, R15, R16 ;  /* 0x0000000fff0f7219 */ /* 0x000fc40000011610 */
[----:B------:R-:W-:Y:S02]  /*15d0*/  PLOP3.LUT P0, PT, P0, P1, PT, 0xf8, 0x8f ;  /* 0x00000000008f781c */ /* 0x000fe40000703f70 */
[----:B------:R-:W-:Y:S02]  /*15e0*/  SHF.R.U32.HI R17, RZ, 0x1, R15 ;  /* 0x00000001ff117819 */ /* 0x000fe4000001160f */
[----:B------:R-:W-:-:S04]  /*15f0*/  SEL R16, RZ, 0x1, !P0 ;  /* 0x00000001ff107807 */ /* 0x000fc80004000000 */
[----:B------:R-:W-:-:S04]  /*1600*/  LOP3.LUT R16, R16, 0x1, R17, 0xf8, !PT ;  /* 0x0000000110107812 */ /* 0x000fc800078ef811 */
[----:B------:R-:W-:-:S05]  /*1610*/  LOP3.LUT R16, R16, R15, RZ, 0xc0, !PT ;  /* 0x0000000f10107212 */ /* 0x000fca00078ec0ff */
[----:B------:R-:W-:-:S05]  /*1620*/  IMAD.IADD R17, R17, 0x1, R16 ;  /* 0x0000000111117824 */ /* 0x000fca00078e0210 */
[----:B------:R-:W-:Y:S01]  /*1630*/  LOP3.LUT R0, R17, R0, RZ, 0xfc, !PT ;  /* 0x0000000011007212 */ /* 0x000fe200078efcff */
[----:B------:R-:W-:Y:S06]  /*1640*/  BRA `(.L_x_46) ;  /* 0x0000000000107947 */ /* 0x000fec0003800000 */
.L_x_45:
[----:B------:R-:W-:-:S04]  /*1650*/  LOP3.LUT R0, R0, 0x80000000, RZ, 0xc0, !PT ;  /* 0x8000000000007812 */ /* 0x000fc800078ec0ff */
[----:B------:R-:W-:Y:S01]  /*1660*/  LOP3.LUT R0, R0, 0x7f800000, RZ, 0xfc, !PT ;  /* 0x7f80000000007812 */ /* 0x000fe200078efcff */
[----:B------:R-:W-:Y:S06]  /*1670*/  BRA `(.L_x_46) ;  /* 0x0000000000047947 */ /* 0x000fec0003800000 */
.L_x_44:
[----:B------:R-:W-:-:S07]  /*1680*/  LEA R0, R21, R0, 0x17 ;  /* 0x0000000015007211 */ /* 0x000fce00078eb8ff */
.L_x_46:
[----:B------:R-:W-:Y:S05]  /*1690*/  BSYNC.RECONVERGENT B2 ;  /* 0x0000000000027941 */ /* 0x000fea0003800200 */
.L_x_43:
[----:B------:R-:W-:Y:S05]  /*16a0*/  BRA `(.L_x_47) ;  /* 0x0000000000207947 */ /* 0x000fea0003800000 */
.L_x_42:
[----:B------:R-:W-:-:S04]  /*16b0*/  LOP3.LUT R0, R17, 0x80000000, R0, 0x48, !PT ;  /* 0x8000000011007812 */ /* 0x000fc800078e4800 */
[----:B------:R-:W-:Y:S01]  /*16c0*/  LOP3.LUT R0, R0, 0x7f800000, RZ, 0xfc, !PT ;  /* 0x7f80000000007812 */ /* 0x000fe200078efcff */
[----:B------:R-:W-:Y:S06]  /*16d0*/  BRA `(.L_x_47) ;  /* 0x0000000000147947 */ /* 0x000fec0003800000 */
.L_x_41:
[----:B------:R-:W-:Y:S01]  /*16e0*/  LOP3.LUT R0, R17, 0x80000000, R0, 0x48, !PT ;  /* 0x8000000011007812 */ /* 0x000fe200078e4800 */
[----:B------:R-:W-:Y:S06]  /*16f0*/  BRA `(.L_x_47) ;  /* 0x00000000000c7947 */ /* 0x000fec0003800000 */
.L_x_40:
[----:B------:R-:W0:Y:S01]  /*1700*/  MUFU.RSQ R0, -QNAN ;  /* 0xffc0000000007908 */ /* 0x000e220000001400 */
[----:B------:R-:W-:Y:S05]  /*1710*/  BRA `(.L_x_47) ;  /* 0x0000000000047947 */ /* 0x000fea0003800000 */
.L_x_39:
[----:B------:R-:W-:-:S07]  /*1720*/  FADD.FTZ R0, R0, R3 ;  /* 0x0000000300007221 */ /* 0x000fce0000010000 */
.L_x_47:
[----:B------:R-:W-:Y:S05]  /*1730*/  BSYNC.RECONVERGENT B1 ;  /* 0x0000000000017941 */ /* 0x000fea0003800200 */
.L_x_37:
[----:B------:R-:W-:-:S04]  /*1740*/  HFMA2 R15, -RZ, RZ, 0, 0 ;  /* 0x00000000ff0f7431 */ /* 0x000fc800000001ff */
[----:B0-----:R-:W-:Y:S05]  /*1750*/  RET.REL.NODEC R14 `(_Z24inve_matrix_gauss_jordanPfS_i) ;  /* 0xffffffe80e287950 */ /* 0x001fea0003c3ffff */
.L_x_48:
        /* <DEDUP_REMOVED lines=10> */
.L_x_50:


//--------------------- .nv.shared._Z26inve_matrix_gauss_jordan_2PfS_i --------------------------
	.section	.nv.shared._Z26inve_matrix_gauss_jordan_2PfS_i,"aw",@nobits
	.sectionflags	@""
	.align	4
.nv.shared._Z26inve_matrix_gauss_jordan_2PfS_i:
	.zero		3048


//--------------------- .nv.shared.reserved.0     --------------------------
	.section	.nv.shared.reserved.0,"aw",@nobits
	.weak		__nv_reservedSMEM_offset_0_alias
	.size		__nv_reservedSMEM_offset_0_alias, 0, 64
	.other		__nv_reservedSMEM_offset_0_alias,@"STO_CUDA_RESERVED_SHARED STV_DEFAULT"
__nv_reservedSMEM_offset_0_alias:
	.zero		0
	.zero		64


//--------------------- .nv.constant0._Z26inve_matrix_gauss_jordan_2PfS_i --------------------------
	.section	.nv.constant0._Z26inve_matrix_gauss_jordan_2PfS_i,"a",@progbits
	.sectionflags	@""
	.align	4
.nv.constant0._Z26inve_matrix_gauss_jordan_2PfS_i:
	.zero		916


//--------------------- .nv.constant0._Z24inve_matrix_gauss_jordanPfS_i --------------------------
	.section	.nv.constant0._Z24inve_matrix_gauss_jordanPfS_i,"a",@progbits
	.sectionflags	@""
	.align	4
.nv.constant0._Z24inve_matrix_gauss_jordanPfS_i:
	.zero		916


//--------------------- SYMBOLS --------------------------

	.type		.nv.reservedSmem.offset0,@object
	.size		.nv.reservedSmem.offset0,0x4
	.type		.nv.reservedSmem.cap,@object
	.size		.nv.reservedSmem.cap,0x4
